// auto-generated by cutlass_sweep.gemm — config: {"arch": "sm_90", "cluster_m": 2, "cluster_n": 1, "dtype": "e5m2", "stages": 4, "tile_k": 64, "tile_m": 128, "tile_n": 64}
#include "cutlass/cutlass.h"
#include "cutlass/gemm/collective/collective_builder.hpp"
#include "cutlass/gemm/device/gemm_universal_adapter.h"
#include "cutlass/gemm/kernel/gemm_universal.hpp"
#include "cutlass/epilogue/collective/collective_builder.hpp"

using ElemA = cutlass::float_e5m2_t;
using ElemB = cutlass::float_e5m2_t;
using ElemCD = cutlass::float_e5m2_t;
using Acc  = float;
using TileShape    = cute::Shape<cute::_128, cute::_64, cute::_64>;
using ClusterShape = cute::Shape<cute::_2, cute::_1, cute::_1>;

using CollectiveEpilogue = typename cutlass::epilogue::collective::CollectiveBuilder<
    cutlass::arch::Sm90, cutlass::arch::OpClassTensorOp,
    TileShape, ClusterShape,
    cutlass::epilogue::collective::EpilogueTileAuto,
    Acc, Acc,
    ElemCD, cutlass::layout::RowMajor, 128 / cutlass::sizeof_bits<ElemCD>::value,
    ElemCD, cutlass::layout::RowMajor, 128 / cutlass::sizeof_bits<ElemCD>::value,
    cutlass::epilogue::collective::EpilogueScheduleAuto
  >::CollectiveOp;

using CollectiveMainloop = typename cutlass::gemm::collective::CollectiveBuilder<
    cutlass::arch::Sm90, cutlass::arch::OpClassTensorOp,
    ElemA, cutlass::layout::RowMajor, 128 / cutlass::sizeof_bits<ElemA>::value,
    ElemB, cutlass::layout::ColumnMajor, 128 / cutlass::sizeof_bits<ElemB>::value,
    Acc,
    TileShape, ClusterShape,
    cutlass::gemm::collective::StageCount<4>,
    cutlass::gemm::collective::KernelScheduleAuto
  >::CollectiveOp;

using GemmKernel = cutlass::gemm::kernel::GemmUniversal<
    cute::Shape<int,int,int,int>,
    CollectiveMainloop,
    CollectiveEpilogue
>;
using Gemm = cutlass::gemm::device::GemmUniversalAdapter<GemmKernel>;

// Force the device kernel symbol into the cubin without needing a host main.
auto* _anchor = &cutlass::device_kernel<GemmKernel>;


// ===== COMPILED SASS (sm_90a) =====

	.target	sm_90a

	.elftype	@"ET_EXEC"


//--------------------- .note.nv.tkinfo           --------------------------
	.section	.note.nv.tkinfo,"",@"SHT_NOTE"
	.sectionflags	@"SHF_NOTE_NV_TKINFO"
	.tkinfo
        /*0018*/ 	.word	0x00000002
        /*0030*/ 	.string	""
        /*0030*/ 	.string	"ptxas"
        /*0030*/ 	.string	"Cuda compilation tools, release 13.0, V13.0.88"
        /*0030*/ 	.string	"Build cuda_13.0.r13.0/compiler.36424714_0"
        /*0030*/ 	.string	"-arch sm_90a -m 64 "



//--------------------- .note.nv.cuinfo           --------------------------
	.section	.note.nv.cuinfo,"",@"SHT_NOTE"
	.sectionflags	@"SHF_NOTE_NV_CUINFO"
        /*0018*/ 	.short	0x0002
        /*001a*/ 	.short	0x005a
        /*001c*/ 	.short	0x0082
	.zero		2


//--------------------- .nv.info                  --------------------------
	.section	.nv.info,"",@"SHT_CUDA_INFO"
	.align	4


	//----- nvinfo : EIATTR_REGCOUNT
	.align		4
        /*0000*/ 	.byte	0x04, 0x2f
        /*0002*/ 	.short	(.L_12 - .L_11)
	.align		4
.L_11:
        /*0004*/ 	.word	index@(_ZN7cutlass13device_kernelINS_4gemm6kernel13GemmUniversalIN4cute5tupleIJiiiiEEENS1_10collective13CollectiveMmaINS1_37MainloopSm90TmaGmmaWarpSpecializedFP8ILi4ENS5_IJNS4_1CILi2EEENSA_ILi1EEESC_EEENS1_35KernelTmaWarpSpecializedCooperativeEEENS5_IJNSA_ILi128EEENSA_ILi64EEESH_EEENS_12float_e5m2_tENS5_IJlSC_lEEESJ_SK_NS4_8TiledMMAINS4_8MMA_AtomIJNS4_4SM904GMMA30MMA_64x64x32_F32E5M2E5M2_SS_TNILNSO_7ScaleInE1ELSQ_1EEEEEENS4_6LayoutISD_NS5_IJSC_NSA_ILi0EEESU_EEEEENS5_IJNS4_10UnderscoreESX_SX_EEEEENS4_13SM90_TMA_LOADENS4_14ComposedLayoutINS4_7SwizzleILi2ELi4ELi3EEENS4_18smem_ptr_flag_bitsILi8EEENST_INS5_IJNSA_ILi8EEESH_EEENS5_IJSH_SC_EEEEEEEvNS4_8identityENS4_23SM90_TMA_LOAD_MULTICASTES1A_vS1B_EENS_8epilogue10collective6detail29Sm90TmaWarpSpecializedAdapterINS1F_15DefaultEpilogueISJ_SK_SK_NS1E_6thread17LinearCombinationISJ_Li1EffLNS1J_9ScaleType4KindE0ELNS_15FloatRoundStyleE2ESJ_EENS1_15EpilogueDefaultEEEEEvvEEEEvNT_6ParamsE)
        /*0008*/ 	.word	0x000000a8


	//----- nvinfo : EIATTR_FRAME_SIZE
	.align		4
.L_12:
        /*000c*/ 	.byte	0x04, 0x11
        /*000e*/ 	.short	(.L_14 - .L_13)
	.align		4
.L_13:
        /*0010*/ 	.word	index@(_ZN7cutlass13device_kernelINS_4gemm6kernel13GemmUniversalIN4cute5tupleIJiiiiEEENS1_10collective13CollectiveMmaINS1_37MainloopSm90TmaGmmaWarpSpecializedFP8ILi4ENS5_IJNS4_1CILi2EEENSA_ILi1EEESC_EEENS1_35KernelTmaWarpSpecializedCooperativeEEENS5_IJNSA_ILi128EEENSA_ILi64EEESH_EEENS_12float_e5m2_tENS5_IJlSC_lEEESJ_SK_NS4_8TiledMMAINS4_8MMA_AtomIJNS4_4SM904GMMA30MMA_64x64x32_F32E5M2E5M2_SS_TNILNSO_7ScaleInE1ELSQ_1EEEEEENS4_6LayoutISD_NS5_IJSC_NSA_ILi0EEESU_EEEEENS5_IJNS4_10UnderscoreESX_SX_EEEEENS4_13SM90_TMA_LOADENS4_14ComposedLayoutINS4_7SwizzleILi2ELi4ELi3EEENS4_18smem_ptr_flag_bitsILi8EEENST_INS5_IJNSA_ILi8EEESH_EEENS5_IJSH_SC_EEEEEEEvNS4_8identityENS4_23SM90_TMA_LOAD_MULTICASTES1A_vS1B_EENS_8epilogue10collective6detail29Sm90TmaWarpSpecializedAdapterINS1F_15DefaultEpilogueISJ_SK_SK_NS1E_6thread17LinearCombinationISJ_Li1EffLNS1J_9ScaleType4KindE0ELNS_15FloatRoundStyleE2ESJ_EENS1_15EpilogueDefaultEEEEEvvEEEEvNT_6ParamsE)
        /*0014*/ 	.word	0x00000000


	//----- nvinfo : EIATTR_MIN_STACK_SIZE
	.align		4
.L_14:
        /*0018*/ 	.byte	0x04, 0x12
        /*001a*/ 	.short	(.L_16 - .L_15)
	.align		4
.L_15:
        /*001c*/ 	.word	index@(_ZN7cutlass13device_kernelINS_4gemm6kernel13GemmUniversalIN4cute5tupleIJiiiiEEENS1_10collective13CollectiveMmaINS1_37MainloopSm90TmaGmmaWarpSpecializedFP8ILi4ENS5_IJNS4_1CILi2EEENSA_ILi1EEESC_EEENS1_35KernelTmaWarpSpecializedCooperativeEEENS5_IJNSA_ILi128EEENSA_ILi64EEESH_EEENS_12float_e5m2_tENS5_IJlSC_lEEESJ_SK_NS4_8TiledMMAINS4_8MMA_AtomIJNS4_4SM904GMMA30MMA_64x64x32_F32E5M2E5M2_SS_TNILNSO_7ScaleInE1ELSQ_1EEEEEENS4_6LayoutISD_NS5_IJSC_NSA_ILi0EEESU_EEEEENS5_IJNS4_10UnderscoreESX_SX_EEEEENS4_13SM90_TMA_LOADENS4_14ComposedLayoutINS4_7SwizzleILi2ELi4ELi3EEENS4_18smem_ptr_flag_bitsILi8EEENST_INS5_IJNSA_ILi8EEESH_EEENS5_IJSH_SC_EEEEEEEvNS4_8identityENS4_23SM90_TMA_LOAD_MULTICASTES1A_vS1B_EENS_8epilogue10collective6detail29Sm90TmaWarpSpecializedAdapterINS1F_15DefaultEpilogueISJ_SK_SK_NS1E_6thread17LinearCombinationISJ_Li1EffLNS1J_9ScaleType4KindE0ELNS_15FloatRoundStyleE2ESJ_EENS1_15EpilogueDefaultEEEEEvvEEEEvNT_6ParamsE)
        /*0020*/ 	.word	0x00000000
.L_16:


//--------------------- .nv.compat                --------------------------
	.section	.nv.compat,"",@"SHT_CUDA_COMPAT_INFO"
	.align	4
        /*0000*/ 	.byte	0x02, 0x09, 0x01, 0x00, 0x02, 0x02, 0x04, 0x00, 0x02, 0x05, 0x05, 0x00, 0x03, 0x07, 0x01, 0x01
        /*0010*/ 	.byte	0x02, 0x03, 0x01, 0x00, 0x02, 0x06, 0x01, 0x00, 0x04, 0x0b, 0x08, 0x00, 0x00, 0x00, 0x00, 0x00
        /*0020*/ 	.byte	0x00, 0x00, 0x00, 0x00


//--------------------- .nv.info._ZN7cutlass13device_kernelINS_4gemm6kernel13GemmUniversalIN4cute5tupleIJiiiiEEENS1_10collective13CollectiveMmaINS1_37MainloopSm90TmaGmmaWarpSpecializedFP8ILi4ENS5_IJNS4_1CILi2EEENSA_ILi1EEESC_EEENS1_35KernelTmaWarpSpecializedCooperativeEEENS5_IJNSA_ILi128EEENSA_ILi64EEESH_EEENS_12float_e5m2_tENS5_IJlSC_lEEESJ_SK_NS4_8TiledMMAINS4_8MMA_AtomIJNS4_4SM904GMMA30MMA_64x64x32_F32E5M2E5M2_SS_TNILNSO_7ScaleInE1ELSQ_1EEEEEENS4_6LayoutISD_NS5_IJSC_NSA_ILi0EEESU_EEEEENS5_IJNS4_10UnderscoreESX_SX_EEEEENS4_13SM90_TMA_LOADENS4_14ComposedLayoutINS4_7SwizzleILi2ELi4ELi3EEENS4_18smem_ptr_flag_bitsILi8EEENST_INS5_IJNSA_ILi8EEESH_EEENS5_IJSH_SC_EEEEEEEvNS4_8identityENS4_23SM90_TMA_LOAD_MULTICASTES1A_vS1B_EENS_8epilogue10collective6detail29Sm90TmaWarpSpecializedAdapterINS1F_15DefaultEpilogueISJ_SK_SK_NS1E_6thread17LinearCombinationISJ_Li1EffLNS1J_9ScaleType4KindE0ELNS_15FloatRoundStyleE2ESJ_EENS1_15EpilogueDefaultEEEEEvvEEEEvNT_6ParamsE --------------------------
	.section	.nv.info._ZN7cutlass13device_kernelINS_4gemm6kernel13GemmUniversalIN4cute5tupleIJiiiiEEENS1_10collective13CollectiveMmaINS1_37MainloopSm90TmaGmmaWarpSpecializedFP8ILi4ENS5_IJNS4_1CILi2EEENSA_ILi1EEESC_EEENS1_35KernelTmaWarpSpecializedCooperativeEEENS5_IJNSA_ILi128EEENSA_ILi64EEESH_EEENS_12float_e5m2_tENS5_IJlSC_lEEESJ_SK_NS4_8TiledMMAINS4_8MMA_AtomIJNS4_4SM904GMMA30MMA_64x64x32_F32E5M2E5M2_SS_TNILNSO_7ScaleInE1ELSQ_1EEEEEENS4_6LayoutISD_NS5_IJSC_NSA_ILi0EEESU_EEEEENS5_IJNS4_10UnderscoreESX_SX_EEEEENS4_13SM90_TMA_LOADENS4_14ComposedLayoutINS4_7SwizzleILi2ELi4ELi3EEENS4_18smem_ptr_flag_bitsILi8EEENST_INS5_IJNSA_ILi8EEESH_EEENS5_IJSH_SC_EEEEEEEvNS4_8identityENS4_23SM90_TMA_LOAD_MULTICASTES1A_vS1B_EENS_8epilogue10collective6detail29Sm90TmaWarpSpecializedAdapterINS1F_15DefaultEpilogueISJ_SK_SK_NS1E_6thread17LinearCombinationISJ_Li1EffLNS1J_9ScaleType4KindE0ELNS_15FloatRoundStyleE2ESJ_EENS1_15EpilogueDefaultEEEEEvvEEEEvNT_6ParamsE,"",@"SHT_CUDA_INFO"
	.sectionflags	@""
	.align	4


	//----- nvinfo : EIATTR_CUDA_API_VERSION
	.align		4
        /*0000*/ 	.byte	0x04, 0x37
        /*0002*/ 	.short	(.L_18 - .L_17)
.L_17:
        /*0004*/ 	.word	0x00000082


	//----- nvinfo : EIATTR_KPARAM_INFO
	.align		4
.L_18:
        /*0008*/ 	.byte	0x04, 0x17
        /*000a*/ 	.short	(.L_20 - .L_19)
.L_19:
        /*000c*/ 	.word	0x00000000
        /*0010*/ 	.short	0x0000
        /*0012*/ 	.short	0x0070
        /*0014*/ 	.byte	0x00, 0xf0, 0x01, 0x10


	//----- nvinfo : EIATTR_SPARSE_MMA_MASK
	.align		4
.L_20:
        /*0018*/ 	.byte	0x03, 0x50
        /*001a*/ 	.short	0x0000


	//----- nvinfo : EIATTR_MAXREG_COUNT
	.align		4
        /*001c*/ 	.byte	0x03, 0x1b
        /*001e*/ 	.short	0x00a8


	//----- nvinfo : EIATTR_NUM_BARRIERS
	.align		4
        /*0020*/ 	.byte	0x02, 0x4c
        /*0022*/ 	.byte	0x01
	.zero		1


	//----- nvinfo : EIATTR_MERCURY_ISA_VERSION
	.align		4
        /*0024*/ 	.byte	0x03, 0x5f
        /*0026*/ 	.short	0x0101


	//----- nvinfo : EIATTR_INT_WARP_WIDE_INSTR_OFFSETS
	.align		4
        /*0028*/ 	.byte	0x04, 0x31
        /*002a*/ 	.short	(.L_22 - .L_21)


	//   ....[0]....
.L_21:
        /*002c*/ 	.word	0x00000470


	//   ....[1]....
        /*0030*/ 	.word	0x000005a0


	//   ....[2]....
        /*0034*/ 	.word	0x00000680


	//   ....[3]....
        /*0038*/ 	.word	0x00002490


	//----- nvinfo : EIATTR_COOP_GROUP_MASK_REGIDS
	.align		4
.L_22:
        /*003c*/ 	.byte	0x04, 0x29
        /*003e*/ 	.short	(.L_24 - .L_23)


	//   ....[0]....
.L_23:
        /*0040*/ 	.word	0xffffffff


	//   ....[1]....
        /*0044*/ 	.word	0xffffffff


	//   ....[2]....
        /*0048*/ 	.word	0xffffffff


	//   ....[3]....
        /*004c*/ 	.word	0xffffffff


	//   ....[4]....
        /*0050*/ 	.word	0xffffffff


	//   ....[5]....
        /*0054*/ 	.word	0xffffffff


	//----- nvinfo : EIATTR_COOP_GROUP_INSTR_OFFSETS
	.align		4
.L_24:
        /*0058*/ 	.byte	0x04, 0x28
        /*005a*/ 	.short	(.L_26 - .L_25)


	//   ....[0]....
.L_25:
        /*005c*/ 	.word	0x00000060


	//   ....[1]....
        /*0060*/ 	.word	0x00000070


	//   ....[2]....
        /*0064*/ 	.word	0x00000130


	//   ....[3]....
        /*0068*/ 	.word	0x000002d0


	//   ....[4]....
        /*006c*/ 	.word	0x000007f0


	//   ....[5]....
        /*0070*/ 	.word	0x00001270


	//----- nvinfo : EIATTR_REG_RECONFIG
	.align		4
.L_26:
        /*0074*/ 	.byte	0x01, 0x54
	.zero		2


	//----- nvinfo : EIATTR_MBARRIER_INSTR_OFFSETS
	.align		4
        /*0078*/ 	.byte	0x04, 0x39
        /*007a*/ 	.short	(.L_28 - .L_27)


	//   ....[0]....
.L_27:
        /*007c*/ 	.word	0x00000230
        /*0080*/ 	.word	0x000000ff
        /*0084*/ 	.word	0x00000000
        /*0088*/ 	.short	0x0100
        /*008a*/ 	.byte	0x08
	.zero		1


	//   ....[1]....
        /*008c*/ 	.word	0x00000240
        /*0090*/ 	.word	0x000000ff
        /*0094*/ 	.word	0x00000020
        /*0098*/ 	.short	0x0100
        /*009a*/ 	.byte	0x08
	.zero		1


	//   ....[2]....
        /*009c*/ 	.word	0x00000250
        /*00a0*/ 	.word	0x000000ff
        /*00a4*/ 	.word	0x00000008
        /*00a8*/ 	.short	0x0100
        /*00aa*/ 	.byte	0x08
	.zero		1


	//   ....[3]....
        /*00ac*/ 	.word	0x00000260
        /*00b0*/ 	.word	0x000000ff
        /*00b4*/ 	.word	0x00000028
        /*00b8*/ 	.short	0x0100
        /*00ba*/ 	.byte	0x08
	.zero		1


	//   ....[4]....
        /*00bc*/ 	.word	0x00000270
        /*00c0*/ 	.word	0x000000ff
        /*00c4*/ 	.word	0x00000010
        /*00c8*/ 	.short	0x0100
        /*00ca*/ 	.byte	0x08
	.zero		1


	//   ....[5]....
        /*00cc*/ 	.word	0x00000280
        /*00d0*/ 	.word	0x000000ff
        /*00d4*/ 	.word	0x00000030
        /*00d8*/ 	.short	0x0100
        /*00da*/ 	.byte	0x08
	.zero		1


	//   ....[6]....
        /*00dc*/ 	.word	0x00000290
        /*00e0*/ 	.word	0x000000ff
        /*00e4*/ 	.word	0x00000018
        /*00e8*/ 	.short	0x0100
        /*00ea*/ 	.byte	0x08
	.zero		1


	//   ....[7]....
        /*00ec*/ 	.word	0x000002a0
        /*00f0*/ 	.word	0x000000ff
        /*00f4*/ 	.word	0x00000038
        /*00f8*/ 	.short	0x0100
        /*00fa*/ 	.byte	0x08
	.zero		1


	//   ....[8]....
        /*00fc*/ 	.word	0x00000700
        /*0100*/ 	.word	0x000000ff
        /*0104*/ 	.word	0x00000050
        /*0108*/ 	.short	0x0100
        /*010a*/ 	.byte	0x06
	.zero		1


	//   ....[9]....
        /*010c*/ 	.word	0x00000790
        /*0110*/ 	.word	0x000000ff
        /*0114*/ 	.word	0x00000058
        /*0118*/ 	.short	0x0100
        /*011a*/ 	.byte	0x06
	.zero		1


	//   ....[10]....
        /*011c*/ 	.word	0x000015b0
        /*0120*/ 	.word	0x000000ff
        /*0124*/ 	.word	0x00000000
        /*0128*/ 	.short	0x010a
        /*012a*/ 	.byte	0x06
	.zero		1


	//   ....[11]....
        /*012c*/ 	.word	0x000015f0
        /*0130*/ 	.word	0x000000ff
        /*0134*/ 	.word	0x00000000
        /*0138*/ 	.short	0x010a
        /*013a*/ 	.byte	0x06
	.zero		1


	//   ....[12]....
        /*013c*/ 	.word	0x00001c30
        /*0140*/ 	.word	0x000000ff
        /*0144*/ 	.word	0x00000000
        /*0148*/ 	.short	0x010a
        /*014a*/ 	.byte	0x0c
	.zero		1


	//   ....[13]....
        /*014c*/ 	.word	0x00001c70
        /*0150*/ 	.word	0x000000ff
        /*0154*/ 	.word	0x00000000
        /*0158*/ 	.short	0x010a
        /*015a*/ 	.byte	0x0c
	.zero		1


	//   ....[14]....
        /*015c*/ 	.word	0x000020a0
        /*0160*/ 	.word	0x0000000a
        /*0164*/ 	.word	0x00000000
        /*0168*/ 	.short	0x0101
        /*016a*/ 	.byte	0x3f
	.zero		1


	//   ....[15]....
        /*016c*/ 	.word	0x00002510
        /*0170*/ 	.word	0x00000008
        /*0174*/ 	.word	0x00000000
        /*0178*/ 	.short	0x0101
        /*017a*/ 	.byte	0x3f
	.zero		1


	//   ....[16]....
        /*017c*/ 	.word	0x00005df0
        /*0180*/ 	.word	0x00000015
        /*0184*/ 	.word	0x00000020
        /*0188*/ 	.short	0x010a
        /*018a*/ 	.byte	0x3f
	.zero		1


	//   ....[17]....
        /*018c*/ 	.word	0x000061a0
        /*0190*/ 	.word	0x00000007
        /*0194*/ 	.word	0x00000058
        /*0198*/ 	.short	0x0101
        /*019a*/ 	.byte	0x3f
	.zero		1


	//   ....[18]....
        /*019c*/ 	.word	0x000068b0
        /*01a0*/ 	.word	0x00000005
        /*01a4*/ 	.word	0x00000000
        /*01a8*/ 	.short	0x010a
        /*01aa*/ 	.byte	0x3f
	.zero		1


	//   ....[19]....
        /*01ac*/ 	.word	0x00006930
        /*01b0*/ 	.word	0x00000007
        /*01b4*/ 	.word	0x00000000
        /*01b8*/ 	.short	0x010a
        /*01ba*/ 	.byte	0x3f
	.zero		1


	//   ....[20]....
        /*01bc*/ 	.word	0x000069c0
        /*01c0*/ 	.word	0x00000006
        /*01c4*/ 	.word	0x00000000
        /*01c8*/ 	.short	0x010a
        /*01ca*/ 	.byte	0x3f
	.zero		1


	//   ....[21]....
        /*01cc*/ 	.word	0x00006a50
        /*01d0*/ 	.word	0x00000003
        /*01d4*/ 	.word	0x00000000
        /*01d8*/ 	.short	0x010a
        /*01da*/ 	.byte	0x3f
	.zero		1


	//   ....[22]....
        /*01dc*/ 	.word	0x00006ac0
        /*01e0*/ 	.word	0x00000009
        /*01e4*/ 	.word	0x00000000
        /*01e8*/ 	.short	0x010a
        /*01ea*/ 	.byte	0x3f
	.zero		1


	//   ....[23]....
        /*01ec*/ 	.word	0x00006b20
        /*01f0*/ 	.word	0x0000000b
        /*01f4*/ 	.word	0x00000000
        /*01f8*/ 	.short	0x010a
        /*01fa*/ 	.byte	0x3f
	.zero		1


	//   ....[24]....
        /*01fc*/ 	.word	0x00006bf0
        /*0200*/ 	.word	0x00000015
        /*0204*/ 	.word	0x00000020
        /*0208*/ 	.short	0x010a
        /*020a*/ 	.byte	0x3f
	.zero		1


	//   ....[25]....
        /*020c*/ 	.word	0x00006cc0
        /*0210*/ 	.word	0x00000005
        /*0214*/ 	.word	0x00000000
        /*0218*/ 	.short	0x010a
        /*021a*/ 	.byte	0x3f
	.zero		1


	//   ....[26]....
        /*021c*/ 	.word	0x00006d10
        /*0220*/ 	.word	0x00000007
        /*0224*/ 	.word	0x00000000
        /*0228*/ 	.short	0x010a
        /*022a*/ 	.byte	0x3f
	.zero		1


	//   ....[27]....
        /*022c*/ 	.word	0x00006d60
        /*0230*/ 	.word	0x00000006
        /*0234*/ 	.word	0x00000000
        /*0238*/ 	.short	0x010a
        /*023a*/ 	.byte	0x3f
	.zero		1


	//----- nvinfo : EIATTR_NUM_MBARRIERS
	.align		4
.L_28:
        /*023c*/ 	.byte	0x03, 0x38
        /*023e*/ 	.short	0x000a


	//----- nvinfo : EIATTR_EXIT_INSTR_OFFSETS
	.align		4
        /*0240*/ 	.byte	0x04, 0x1c
        /*0242*/ 	.short	(.L_30 - .L_29)


	//   ....[0]....
.L_29:
        /*0244*/ 	.word	0x00000950


	//   ....[1]....
        /*0248*/ 	.word	0x00001140


	//   ....[2]....
        /*024c*/ 	.word	0x00005500


	//   ....[3]....
        /*0250*/ 	.word	0x00005a60


	//   ....[4]....
        /*0254*/ 	.word	0x00006aa0


	//----- nvinfo : EIATTR_MAX_THREADS
	.align		4
.L_30:
        /*0258*/ 	.byte	0x04, 0x05
        /*025a*/ 	.short	(.L_32 - .L_31)
.L_31:
        /*025c*/ 	.word	0x00000180
        /*0260*/ 	.word	0x00000001
        /*0264*/ 	.word	0x00000001


	//----- nvinfo : EIATTR_CRS_STACK_SIZE
	.align		4
.L_32:
        /*0268*/ 	.byte	0x04, 0x1e
        /*026a*/ 	.short	(.L_34 - .L_33)
.L_33:
        /*026c*/ 	.word	0x00000000


	//----- nvinfo : EIATTR_CBANK_PARAM_SIZE
	.align		4
.L_34:
        /*0270*/ 	.byte	0x03, 0x19
        /*0272*/ 	.short	0x0470


	//----- nvinfo : EIATTR_PARAM_CBANK
	.align		4
        /*0274*/ 	.byte	0x04, 0x0a
        /*0276*/ 	.short	(.L_36 - .L_35)
	.align		4
.L_35:
        /*0278*/ 	.word	index@(.nv.constant0._ZN7cutlass13device_kernelINS_4gemm6kernel13GemmUniversalIN4cute5tupleIJiiiiEEENS1_10collective13CollectiveMmaINS1_37MainloopSm90TmaGmmaWarpSpecializedFP8ILi4ENS5_IJNS4_1CILi2EEENSA_ILi1EEESC_EEENS1_35KernelTmaWarpSpecializedCooperativeEEENS5_IJNSA_ILi128EEENSA_ILi64EEESH_EEENS_12float_e5m2_tENS5_IJlSC_lEEESJ_SK_NS4_8TiledMMAINS4_8MMA_AtomIJNS4_4SM904GMMA30MMA_64x64x32_F32E5M2E5M2_SS_TNILNSO_7ScaleInE1ELSQ_1EEEEEENS4_6LayoutISD_NS5_IJSC_NSA_ILi0EEESU_EEEEENS5_IJNS4_10UnderscoreESX_SX_EEEEENS4_13SM90_TMA_LOADENS4_14ComposedLayoutINS4_7SwizzleILi2ELi4ELi3EEENS4_18smem_ptr_flag_bitsILi8EEENST_INS5_IJNSA_ILi8EEESH_EEENS5_IJSH_SC_EEEEEEEvNS4_8identityENS4_23SM90_TMA_LOAD_MULTICASTES1A_vS1B_EENS_8epilogue10collective6detail29Sm90TmaWarpSpecializedAdapterINS1F_15DefaultEpilogueISJ_SK_SK_NS1E_6thread17LinearCombinationISJ_Li1EffLNS1J_9ScaleType4KindE0ELNS_15FloatRoundStyleE2ESJ_EENS1_15EpilogueDefaultEEEEEvvEEEEvNT_6ParamsE)
        /*027c*/ 	.short	0x0210
        /*027e*/ 	.short	0x0470


	//----- nvinfo : EIATTR_SW_WAR
	.align		4
.L_36:
        /*0280*/ 	.byte	0x04, 0x36
        /*0282*/ 	.short	(.L_38 - .L_37)
.L_37:
        /*0284*/ 	.word	0x00000008
.L_38:


//--------------------- .nv.callgraph             --------------------------
	.section	.nv.callgraph,"",@"SHT_CUDA_CALLGRAPH"
	.align	4
	.sectionentsize	8
	.align		4
        /*0000*/ 	.word	0x00000000
	.align		4
        /*0004*/ 	.word	0xffffffff
	.align		4
        /*0008*/ 	.word	0x00000000
	.align		4
        /*000c*/ 	.word	0xfffffffe
	.align		4
        /*0010*/ 	.word	0x00000000
	.align		4
        /*0014*/ 	.word	0xfffffffd
	.align		4
        /*0018*/ 	.word	0x00000000
	.align		4
        /*001c*/ 	.word	0xfffffffc


//--------------------- .nv.constant4             --------------------------
	.section	.nv.constant4,"a",@progbits
	.align	8
	.align		8
.nv.constant4:
        /*0000*/ 	.dword	_ZN39_INTERNAL_5fb8b145_4_k_cu_44eca610_55474cuda3std3__45__cpo5beginE
	.align		8
        /*0008*/ 	.dword	_ZN39_INTERNAL_5fb8b145_4_k_cu_44eca610_55474cuda3std3__45__cpo3endE
	.align		8
        /*0010*/ 	.dword	_ZN39_INTERNAL_5fb8b145_4_k_cu_44eca610_55474cuda3std3__45__cpo6cbeginE
	.align		8
        /*0018*/ 	.dword	_ZN39_INTERNAL_5fb8b145_4_k_cu_44eca610_55474cuda3std3__45__cpo4cendE
	.align		8
        /*0020*/ 	.dword	_ZN39_INTERNAL_5fb8b145_4_k_cu_44eca610_55474cuda3std3__441_GLOBAL__N__5fb8b145_4_k_cu_44eca610_55476ignoreE
	.align		8
        /*0028*/ 	.dword	_ZN39_INTERNAL_5fb8b145_4_k_cu_44eca610_55474cuda3std3__419piecewise_constructE
	.align		8
        /*0030*/ 	.dword	_ZN39_INTERNAL_5fb8b145_4_k_cu_44eca610_55474cuda3std3__48in_placeE
	.align		8
        /*0038*/ 	.dword	_ZN39_INTERNAL_5fb8b145_4_k_cu_44eca610_55474cuda3std6ranges3__45__cpo4swapE
	.align		8
        /*0040*/ 	.dword	_ZN39_INTERNAL_5fb8b145_4_k_cu_44eca610_55474cuda3std6ranges3__45__cpo9iter_moveE
	.align		8
        /*0048*/ 	.dword	_ZN39_INTERNAL_5fb8b145_4_k_cu_44eca610_55474cute7productE
	.align		8
        /*0050*/ 	.dword	_ZN39_INTERNAL_5fb8b145_4_k_cu_44eca610_55474cute1_E


//--------------------- .text._ZN7cutlass13device_kernelINS_4gemm6kernel13GemmUniversalIN4cute5tupleIJiiiiEEENS1_10collective13CollectiveMmaINS1_37MainloopSm90TmaGmmaWarpSpecializedFP8ILi4ENS5_IJNS4_1CILi2EEENSA_ILi1EEESC_EEENS1_35KernelTmaWarpSpecializedCooperativeEEENS5_IJNSA_ILi128EEENSA_ILi64EEESH_EEENS_12float_e5m2_tENS5_IJlSC_lEEESJ_SK_NS4_8TiledMMAINS4_8MMA_AtomIJNS4_4SM904GMMA30MMA_64x64x32_F32E5M2E5M2_SS_TNILNSO_7ScaleInE1ELSQ_1EEEEEENS4_6LayoutISD_NS5_IJSC_NSA_ILi0EEESU_EEEEENS5_IJNS4_10UnderscoreESX_SX_EEEEENS4_13SM90_TMA_LOADENS4_14ComposedLayoutINS4_7SwizzleILi2ELi4ELi3EEENS4_18smem_ptr_flag_bitsILi8EEENST_INS5_IJNSA_ILi8EEESH_EEENS5_IJSH_SC_EEEEEEEvNS4_8identityENS4_23SM90_TMA_LOAD_MULTICASTES1A_vS1B_EENS_8epilogue10collective6detail29Sm90TmaWarpSpecializedAdapterINS1F_15DefaultEpilogueISJ_SK_SK_NS1E_6thread17LinearCombinationISJ_Li1EffLNS1J_9ScaleType4KindE0ELNS_15FloatRoundStyleE2ESJ_EENS1_15EpilogueDefaultEEEEEvvEEEEvNT_6ParamsE --------------------------
	.section	.text._ZN7cutlass13device_kernelINS_4gemm6kernel13GemmUniversalIN4cute5tupleIJiiiiEEENS1_10collective13CollectiveMmaINS1_37MainloopSm90TmaGmmaWarpSpecializedFP8ILi4ENS5_IJNS4_1CILi2EEENSA_ILi1EEESC_EEENS1_35KernelTmaWarpSpecializedCooperativeEEENS5_IJNSA_ILi128EEENSA_ILi64EEESH_EEENS_12float_e5m2_tENS5_IJlSC_lEEESJ_SK_NS4_8TiledMMAINS4_8MMA_AtomIJNS4_4SM904GMMA30MMA_64x64x32_F32E5M2E5M2_SS_TNILNSO_7ScaleInE1ELSQ_1EEEEEENS4_6LayoutISD_NS5_IJSC_NSA_ILi0EEESU_EEEEENS5_IJNS4_10UnderscoreESX_SX_EEEEENS4_13SM90_TMA_LOADENS4_14ComposedLayoutINS4_7SwizzleILi2ELi4ELi3EEENS4_18smem_ptr_flag_bitsILi8EEENST_INS5_IJNSA_ILi8EEESH_EEENS5_IJSH_SC_EEEEEEEvNS4_8identityENS4_23SM90_TMA_LOAD_MULTICASTES1A_vS1B_EENS_8epilogue10collective6detail29Sm90TmaWarpSpecializedAdapterINS1F_15DefaultEpilogueISJ_SK_SK_NS1E_6thread17LinearCombinationISJ_Li1EffLNS1J_9ScaleType4KindE0ELNS_15FloatRoundStyleE2ESJ_EENS1_15EpilogueDefaultEEEEEvvEEEEvNT_6ParamsE,"ax",@progbits
	.align	128
.text._ZN7cutlass13device_kernelINS_4gemm6kernel13GemmUniversalIN4cute5tupleIJiiiiEEENS1_10collective13CollectiveMmaINS1_37MainloopSm90TmaGmmaWarpSpecializedFP8ILi4ENS5_IJNS4_1CILi2EEENSA_ILi1EEESC_EEENS1_35KernelTmaWarpSpecializedCooperativeEEENS5_IJNSA_ILi128EEENSA_ILi64EEESH_EEENS_12float_e5m2_tENS5_IJlSC_lEEESJ_SK_NS4_8TiledMMAINS4_8MMA_AtomIJNS4_4SM904GMMA30MMA_64x64x32_F32E5M2E5M2_SS_TNILNSO_7ScaleInE1ELSQ_1EEEEEENS4_6LayoutISD_NS5_IJSC_NSA_ILi0EEESU_EEEEENS5_IJNS4_10UnderscoreESX_SX_EEEEENS4_13SM90_TMA_LOADENS4_14ComposedLayoutINS4_7SwizzleILi2ELi4ELi3EEENS4_18smem_ptr_flag_bitsILi8EEENST_INS5_IJNSA_ILi8EEESH_EEENS5_IJSH_SC_EEEEEEEvNS4_8identityENS4_23SM90_TMA_LOAD_MULTICASTES1A_vS1B_EENS_8epilogue10collective6detail29Sm90TmaWarpSpecializedAdapterINS1F_15DefaultEpilogueISJ_SK_SK_NS1E_6thread17LinearCombinationISJ_Li1EffLNS1J_9ScaleType4KindE0ELNS_15FloatRoundStyleE2ESJ_EENS1_15EpilogueDefaultEEEEEvvEEEEvNT_6ParamsE:
        .type           _ZN7cutlass13device_kernelINS_4gemm6kernel13GemmUniversalIN4cute5tupleIJiiiiEEENS1_10collective13CollectiveMmaINS1_37MainloopSm90TmaGmmaWarpSpecializedFP8ILi4ENS5_IJNS4_1CILi2EEENSA_ILi1EEESC_EEENS1_35KernelTmaWarpSpecializedCooperativeEEENS5_IJNSA_ILi128EEENSA_ILi64EEESH_EEENS_12float_e5m2_tENS5_IJlSC_lEEESJ_SK_NS4_8TiledMMAINS4_8MMA_AtomIJNS4_4SM904GMMA30MMA_64x64x32_F32E5M2E5M2_SS_TNILNSO_7ScaleInE1ELSQ_1EEEEEENS4_6LayoutISD_NS5_IJSC_NSA_ILi0EEESU_EEEEENS5_IJNS4_10UnderscoreESX_SX_EEEEENS4_13SM90_TMA_LOADENS4_14ComposedLayoutINS4_7SwizzleILi2ELi4ELi3EEENS4_18smem_ptr_flag_bitsILi8EEENST_INS5_IJNSA_ILi8EEESH_EEENS5_IJSH_SC_EEEEEEEvNS4_8identityENS4_23SM90_TMA_LOAD_MULTICASTES1A_vS1B_EENS_8epilogue10collective6detail29Sm90TmaWarpSpecializedAdapterINS1F_15DefaultEpilogueISJ_SK_SK_NS1E_6thread17LinearCombinationISJ_Li1EffLNS1J_9ScaleType4KindE0ELNS_15FloatRoundStyleE2ESJ_EENS1_15EpilogueDefaultEEEEEvvEEEEvNT_6ParamsE,@function
        .size           _ZN7cutlass13device_kernelINS_4gemm6kernel13GemmUniversalIN4cute5tupleIJiiiiEEENS1_10collective13CollectiveMmaINS1_37MainloopSm90TmaGmmaWarpSpecializedFP8ILi4ENS5_IJNS4_1CILi2EEENSA_ILi1EEESC_EEENS1_35KernelTmaWarpSpecializedCooperativeEEENS5_IJNSA_ILi128EEENSA_ILi64EEESH_EEENS_12float_e5m2_tENS5_IJlSC_lEEESJ_SK_NS4_8TiledMMAINS4_8MMA_AtomIJNS4_4SM904GMMA30MMA_64x64x32_F32E5M2E5M2_SS_TNILNSO_7ScaleInE1ELSQ_1EEEEEENS4_6LayoutISD_NS5_IJSC_NSA_ILi0EEESU_EEEEENS5_IJNS4_10UnderscoreESX_SX_EEEEENS4_13SM90_TMA_LOADENS4_14ComposedLayoutINS4_7SwizzleILi2ELi4ELi3EEENS4_18smem_ptr_flag_bitsILi8EEENST_INS5_IJNSA_ILi8EEESH_EEENS5_IJSH_SC_EEEEEEEvNS4_8identityENS4_23SM90_TMA_LOAD_MULTICASTES1A_vS1B_EENS_8epilogue10collective6detail29Sm90TmaWarpSpecializedAdapterINS1F_15DefaultEpilogueISJ_SK_SK_NS1E_6thread17LinearCombinationISJ_Li1EffLNS1J_9ScaleType4KindE0ELNS_15FloatRoundStyleE2ESJ_EENS1_15EpilogueDefaultEEEEEvvEEEEvNT_6ParamsE,(.L_x_140 - _ZN7cutlass13device_kernelINS_4gemm6kernel13GemmUniversalIN4cute5tupleIJiiiiEEENS1_10collective13CollectiveMmaINS1_37MainloopSm90TmaGmmaWarpSpecializedFP8ILi4ENS5_IJNS4_1CILi2EEENSA_ILi1EEESC_EEENS1_35KernelTmaWarpSpecializedCooperativeEEENS5_IJNSA_ILi128EEENSA_ILi64EEESH_EEENS_12float_e5m2_tENS5_IJlSC_lEEESJ_SK_NS4_8TiledMMAINS4_8MMA_AtomIJNS4_4SM904GMMA30MMA_64x64x32_F32E5M2E5M2_SS_TNILNSO_7ScaleInE1ELSQ_1EEEEEENS4_6LayoutISD_NS5_IJSC_NSA_ILi0EEESU_EEEEENS5_IJNS4_10UnderscoreESX_SX_EEEEENS4_13SM90_TMA_LOADENS4_14ComposedLayoutINS4_7SwizzleILi2ELi4ELi3EEENS4_18smem_ptr_flag_bitsILi8EEENST_INS5_IJNSA_ILi8EEESH_EEENS5_IJSH_SC_EEEEEEEvNS4_8identityENS4_23SM90_TMA_LOAD_MULTICASTES1A_vS1B_EENS_8epilogue10collective6detail29Sm90TmaWarpSpecializedAdapterINS1F_15DefaultEpilogueISJ_SK_SK_NS1E_6thread17LinearCombinationISJ_Li1EffLNS1J_9ScaleType4KindE0ELNS_15FloatRoundStyleE2ESJ_EENS1_15EpilogueDefaultEEEEEvvEEEEvNT_6ParamsE)
        .other          _ZN7cutlass13device_kernelINS_4gemm6kernel13GemmUniversalIN4cute5tupleIJiiiiEEENS1_10collective13CollectiveMmaINS1_37MainloopSm90TmaGmmaWarpSpecializedFP8ILi4ENS5_IJNS4_1CILi2EEENSA_ILi1EEESC_EEENS1_35KernelTmaWarpSpecializedCooperativeEEENS5_IJNSA_ILi128EEENSA_ILi64EEESH_EEENS_12float_e5m2_tENS5_IJlSC_lEEESJ_SK_NS4_8TiledMMAINS4_8MMA_AtomIJNS4_4SM904GMMA30MMA_64x64x32_F32E5M2E5M2_SS_TNILNSO_7ScaleInE1ELSQ_1EEEEEENS4_6LayoutISD_NS5_IJSC_NSA_ILi0EEESU_EEEEENS5_IJNS4_10UnderscoreESX_SX_EEEEENS4_13SM90_TMA_LOADENS4_14ComposedLayoutINS4_7SwizzleILi2ELi4ELi3EEENS4_18smem_ptr_flag_bitsILi8EEENST_INS5_IJNSA_ILi8EEESH_EEENS5_IJSH_SC_EEEEEEEvNS4_8identityENS4_23SM90_TMA_LOAD_MULTICASTES1A_vS1B_EENS_8epilogue10collective6detail29Sm90TmaWarpSpecializedAdapterINS1F_15DefaultEpilogueISJ_SK_SK_NS1E_6thread17LinearCombinationISJ_Li1EffLNS1J_9ScaleType4KindE0ELNS_15FloatRoundStyleE2ESJ_EENS1_15EpilogueDefaultEEEEEvvEEEEvNT_6ParamsE,@"STO_CUDA_ENTRY STV_DEFAULT"
_ZN7cutlass13device_kernelINS_4gemm6kernel13GemmUniversalIN4cute5tupleIJiiiiEEENS1_10collective13CollectiveMmaINS1_37MainloopSm90TmaGmmaWarpSpecializedFP8ILi4ENS5_IJNS4_1CILi2EEENSA_ILi1EEESC_EEENS1_35KernelTmaWarpSpecializedCooperativeEEENS5_IJNSA_ILi128EEENSA_ILi64EEESH_EEENS_12float_e5m2_tENS5_IJlSC_lEEESJ_SK_NS4_8TiledMMAINS4_8MMA_AtomIJNS4_4SM904GMMA30MMA_64x64x32_F32E5M2E5M2_SS_TNILNSO_7ScaleInE1ELSQ_1EEEEEENS4_6LayoutISD_NS5_IJSC_NSA_ILi0EEESU_EEEEENS5_IJNS4_10UnderscoreESX_SX_EEEEENS4_13SM90_TMA_LOADENS4_14ComposedLayoutINS4_7SwizzleILi2ELi4ELi3EEENS4_18smem_ptr_flag_bitsILi8EEENST_INS5_IJNSA_ILi8EEESH_EEENS5_IJSH_SC_EEEEEEEvNS4_8identityENS4_23SM90_TMA_LOAD_MULTICASTES1A_vS1B_EENS_8epilogue10collective6detail29Sm90TmaWarpSpecializedAdapterINS1F_15DefaultEpilogueISJ_SK_SK_NS1E_6thread17LinearCombinationISJ_Li1EffLNS1J_9ScaleType4KindE0ELNS_15FloatRoundStyleE2ESJ_EENS1_15EpilogueDefaultEEEEEvvEEEEvNT_6ParamsE:
[----:B------:R-:W-:Y:S01]  /*0000*/  LDC R1, c[0x0][0x28] ;  /* 0x00000a00ff017b82 */ /* 0x000fe20000000800 */
[----:B------:R-:W0:Y:S01]  /*0010*/  S2R R0, SR_TID.X ;  /* 0x0000000000007919 */ /* 0x000e220000002100 */
[----:B------:R-:W-:Y:S01]  /*0020*/  ELECT P0, URZ, PT ;  /* 0x00000000003f782f */ /* 0x000fe20003800000 */
[----:B------:R-:W-:Y:S01]  /*0030*/  BSSY B0, `(.L_x_0) ;  /* 0x000000f000007945 */ /* 0x000fe20003800000 */
[--C-:B0-----:R-:W-:Y:S02]  /*0040*/  SHF.R.U32.HI R2, RZ, 0x5, R0.reuse ;  /* 0x00000005ff027819 */ /* 0x101fe40000011600 */
[----:B------:R-:W-:-:S03]  /*0050*/  SHF.R.U32.HI R3, RZ, 0x7, R0 ;  /* 0x00000007ff037819 */ /* 0x000fc60000011600 */
[----:B------:R-:W0:Y:S04]  /*0060*/  SHFL.IDX PT, R7, R2, RZ, 0x1f ;  /* 0x00001fff02077589 */ /* 0x000e2800000e0000 */
[----:B------:R1:W2:Y:S01]  /*0070*/  SHFL.IDX PT, R4, R3, RZ, 0x1f ;  /* 0x00001fff03047589 */ /* 0x0002a200000e0000 */
[----:B0-----:R-:W-:-:S13]  /*0080*/  ISETP.NE.OR P0, PT, R7, RZ, !P0 ;  /* 0x000000ff0700720c */ /* 0x001fda0004705670 */
[----:B-12---:R-:W-:Y:S05]  /*0090*/  @P0 BRA `(.L_x_1) ;  /* 0x0000000000200947 */ /* 0x006fea0003800000 */
[----:B------:R-:W-:Y:S02]  /*00a0*/  ULDC.64 UR4, c[0x0][0x198] ;  /* 0x0000660000047ab9 */ /* 0x000fe40000000a00 */
[----:B------:R-:W-:Y:S02]  /*00b0*/  UIADD3 UR6, UP0, UR4, 0xf0, URZ ;  /* 0x000000f004067890 */ /* 0x000fe4000ff1e03f */
[----:B------:R-:W-:Y:S02]  /*00c0*/  UIADD3 UR4, UP1, UR4, 0x1f0, URZ ;  /* 0x000001f004047890 */ /* 0x000fe4000ff3e03f */
[----:B------:R-:W-:Y:S02]  /*00d0*/  UIADD3.X UR7, URZ, UR5, URZ, UP0, !UPT ;  /* 0x000000053f077290 */ /* 0x000fe400087fe43f */
[----:B------:R-:W-:-:S07]  /*00e0*/  UIADD3.X UR5, URZ, UR5, URZ, UP1, !UPT ;  /* 0x000000053f057290 */ /* 0x000fce0008ffe43f */
[----:B------:R0:W-:Y:S02]  /*00f0*/  UTMACCTL.PF [UR6] ;  /* 0x00000000060079b9 */ /* 0x0001e40008040000 */
[----:B------:R0:W-:Y:S02]  /*0100*/  UTMACCTL.PF [UR4] ;  /* 0x00000000040079b9 */ /* 0x0001e40008040000 */
[----:B0-----:R-:W-:Y:S01]  /*0110*/  NOP ;  /* 0x0000000000007918 */ /* 0x001fe20000000000 */
.L_x_1:
[----:B------:R-:W-:Y:S05]  /*0120*/  BSYNC B0 ;  /* 0x0000000000007941 */ /* 0x000fea0003800000 */
.L_x_0:
[----:B------:R-:W0:Y:S02]  /*0130*/  SHFL.IDX PT, R3, R2, RZ, 0x1f ;  /* 0x00001fff02037589 */ /* 0x000e2400000e0000 */
[----:B0-----:R-:W-:-:S13]  /*0140*/  ISETP.NE.AND P0, PT, R3, RZ, PT ;  /* 0x000000ff0300720c */ /* 0x001fda0003f05270 */
[----:B------:R-:W-:Y:S05]  /*0150*/  @P0 BRA `(.L_x_2) ;  /* 0x0000000000580947 */ /* 0x000fea0003800000 */
[----:B------:R-:W0:Y:S01]  /*0160*/  S2UR UR8, SR_CgaCtaId ;  /* 0x00000000000879c3 */ /* 0x000e220000008800 */
[----:B------:R-:W-:Y:S01]  /*0170*/  UMOV UR4, 0x400 ;  /* 0x0000040000047882 */ /* 0x000fe20000000000 */
[----:B------:R-:W-:Y:S01]  /*0180*/  UMOV UR5, 0x1 ;  /* 0x0000000100057882 */ /* 0x000fe20000000000 */
[----:B------:R-:W-:Y:S01]  /*0190*/  UMOV UR6, 0x4 ;  /* 0x0000000400067882 */ /* 0x000fe20000000000 */
[----:B------:R-:W-:Y:S01]  /*01a0*/  ELECT P0, URZ, PT ;  /* 0x00000000003f782f */ /* 0x000fe20003800000 */
[----:B------:R-:W-:-:S04]  /*01b0*/  UIADD3 UR6, -UR6, 0x100000, URZ ;  /* 0x0010000006067890 */ /* 0x000fc8000fffe13f */
[----:B------:R-:W-:Y:S02]  /*01c0*/  USHF.L.U32 UR7, UR6, 0xb, URZ ;  /* 0x0000000b06077899 */ /* 0x000fe4000800063f */
[----:B------:R-:W-:Y:S02]  /*01d0*/  USHF.L.U32 UR6, UR6, 0x1, URZ ;  /* 0x0000000106067899 */ /* 0x000fe4000800063f */
[----:B0-----:R-:W-:Y:S02]  /*01e0*/  ULEA UR8, UR8, UR4, 0x18 ;  /* 0x0000000408087291 */ /* 0x001fe4000f8ec03f */
[----:B------:R-:W-:-:S04]  /*01f0*/  UIADD3 UR4, -UR5, 0x100000, URZ ;  /* 0x0010000005047890 */ /* 0x000fc8000fffe13f */
[----:B------:R-:W-:Y:S02]  /*0200*/  USHF.L.U32 UR5, UR4, 0xb, URZ ;  /* 0x0000000b04057899 */ /* 0x000fe4000800063f */
[----:B------:R-:W-:Y:S01]  /*0210*/  USHF.L.U32 UR4, UR4, 0x1, URZ ;  /* 0x0000000104047899 */ /* 0x000fe2000800063f */
[----:B------:R-:W0:Y:S11]  /*0220*/  FENCE.VIEW.ASYNC.S ;  /* 0x00000000000073c6 */ /* 0x000e360000000000 */
[----:B0-----:R0:W1:Y:S01]  /*0230*/  SYNCS.EXCH.64 URZ, [UR8], UR4 ;  /* 0x00000004083f75b2 */ /* 0x0010620008000100 */
[----:B------:R0:W2:Y:S01]  /*0240*/  SYNCS.EXCH.64 URZ, [UR8+0x20], UR6 ;  /* 0x00002006083f75b2 */ /* 0x0000a20008000100 */
[----:B------:R0:W3:Y:S01]  /*0250*/  SYNCS.EXCH.64 URZ, [UR8+0x8], UR4 ;  /* 0x00000804083f75b2 */ /* 0x0000e20008000100 */
[----:B------:R0:W4:Y:S01]  /*0260*/  SYNCS.EXCH.64 URZ, [UR8+0x28], UR6 ;  /* 0x00002806083f75b2 */ /* 0x0001220008000100 */
[----:B------:R0:W0:Y:S01]  /*0270*/  SYNCS.EXCH.64 URZ, [UR8+0x10], UR4 ;  /* 0x00001004083f75b2 */ /* 0x0000220008000100 */
[----:B------:R0:W0:Y:S01]  /*0280*/  SYNCS.EXCH.64 URZ, [UR8+0x30], UR6 ;  /* 0x00003006083f75b2 */ /* 0x0000220008000100 */
[----:B------:R0:W0:Y:S01]  /*0290*/  SYNCS.EXCH.64 URZ, [UR8+0x18], UR4 ;  /* 0x00001804083f75b2 */ /* 0x0000220008000100 */
[----:B------:R0:W0:Y:S01]  /*02a0*/  SYNCS.EXCH.64 URZ, [UR8+0x38], UR6 ;  /* 0x00003806083f75b2 */ /* 0x0000220008000100 */
[----:B------:R-:W-:Y:S01]  /*02b0*/  NOP ;  /* 0x0000000000007918 */ /* 0x000fe20000000000 */
.L_x_2:
[----:B------:R-:W-:Y:S01]  /*02c0*/  SHF.R.S32.HI R5, RZ, 0x1f, R0 ;  /* 0x0000001fff057819 */ /* 0x000fe20000011400 */
[----:B------:R-:W5:Y:S01]  /*02d0*/  SHFL.IDX PT, R2, R2, RZ, 0x1f ;  /* 0x00001fff02027589 */ /* 0x000f6200000e0000 */
[----:B0-----:R-:W0:Y:S01]  /*02e0*/  S2UR UR8, SR_CTAID.X ;  /* 0x00000000000879c3 */ /* 0x001e220000002500 */
[----:B------:R-:W-:Y:S02]  /*02f0*/  ELECT P0, URZ, PT ;  /* 0x00000000003f782f */ /* 0x000fe40003800000 */
[----:B------:R-:W-:Y:S01]  /*0300*/  LEA.HI R5, R5, R0, RZ, 0x7 ;  /* 0x0000000005057211 */ /* 0x000fe200078f38ff */
[----:B------:R-:W1:Y:S01]  /*0310*/  S2R R8, SR_CTAID.Y ;  /* 0x0000000000087919 */ /* 0x000e620000002600 */
[----:B------:R-:W-:Y:S01]  /*0320*/  ULDC UR4, c[0x0][0x150] ;  /* 0x0000540000047ab9 */ /* 0x000fe20000000800 */
[----:B------:R-:W-:Y:S01]  /*0330*/  VIADD R16, R4, 0xffffffff ;  /* 0xffffffff04107836 */ /* 0x000fe20000000000 */
[----:B------:R-:W-:Y:S01]  /*0340*/  LOP3.LUT R5, R5, 0xffffff80, RZ, 0xc0, !PT ;  /* 0xffffff8005057812 */ /* 0x000fe200078ec0ff */
[----:B------:R-:W-:Y:S01]  /*0350*/  NOP ;  /* 0x0000000000007918 */ /* 0x000fe20000000000 */
[----:B------:R-:W2:Y:S01]  /*0360*/  LDC R12, c[0x0][0x144] ;  /* 0x00005100ff0c7b82 */ /* 0x000ea20000000800 */
[----:B------:R-:W-:Y:S01]  /*0370*/  NOP ;  /* 0x0000000000007918 */ /* 0x000fe20000000000 */
[----:B------:R-:W-:Y:S01]  /*0380*/  ISETP.GE.U32.AND P6, PT, R16, 0x2, PT ;  /* 0x000000021000780c */ /* 0x000fe20003fc6070 */
[----:B------:R-:W-:Y:S01]  /*0390*/  IMAD.IADD R5, R0, 0x1, -R5 ;  /* 0x0000000100057824 */ /* 0x000fe200078e0a05 */
[----:B------:R-:W-:-:S04]  /*03a0*/  ISETP.NE.AND P3, PT, R4, RZ, PT ;  /* 0x000000ff0400720c */ /* 0x000fc80003f65270 */
[----:B------:R-:W-:Y:S01]  /*03b0*/  SHF.R.S32.HI R6, RZ, 0x1f, R5 ;  /* 0x0000001fff067819 */ /* 0x000fe20000011405 */
[----:B------:R-:W3:Y:S03]  /*03c0*/  LDC R14, c[0x0][0x140] ;  /* 0x00005000ff0e7b82 */ /* 0x000ee60000000800 */
[----:B------:R-:W-:Y:S02]  /*03d0*/  LEA.HI R6, R6, R5, RZ, 0x3 ;  /* 0x0000000506067211 */ /* 0x000fe400078f18ff */
[----:B-----5:R-:W-:Y:S02]  /*03e0*/  ISETP.NE.OR P0, PT, R2, RZ, !P0 ;  /* 0x000000ff0200720c */ /* 0x020fe40004705670 */
[--C-:B------:R-:W-:Y:S02]  /*03f0*/  SHF.R.S32.HI R2, RZ, 0x3, R6.reuse ;  /* 0x00000003ff027819 */ /* 0x100fe40000011406 */
[----:B------:R-:W-:-:S02]  /*0400*/  SHF.R.S32.HI R11, RZ, 0x1f, R6 ;  /* 0x0000001fff0b7819 */ /* 0x000fc40000011406 */
[----:B------:R-:W-:Y:S02]  /*0410*/  SHF.R.S32.HI R6, RZ, 0x1f, R3 ;  /* 0x0000001fff067819 */ /* 0x000fe40000011403 */
[----:B0-----:R-:W-:Y:S02]  /*0420*/  I2FP.F32.U32 R10, UR8 ;  /* 0x00000008000a7c45 */ /* 0x001fe40008201000 */
[----:B------:R-:W-:Y:S02]  /*0430*/  LEA.HI R11, R11, R2, RZ, 0x2 ;  /* 0x000000020b0b7211 */ /* 0x000fe400078f10ff */
[----:B------:R-:W-:Y:S01]  /*0440*/  LEA.HI R6, R6, R3, RZ, 0x2 ;  /* 0x0000000306067211 */ /* 0x000fe200078f10ff */
[----:B------:R-:W-:Y:S01]  /*0450*/  FMUL R10, R10, UR4 ;  /* 0x000000040a0a7c20 */ /* 0x000fe20008400000 */
[----:B------:R-:W-:Y:S01]  /*0460*/  LOP3.LUT R11, R11, 0xfffffffc, RZ, 0xc0, !PT ;  /* 0xfffffffc0b0b7812 */ /* 0x000fe200078ec0ff */
[----:B------:R-:W-:Y:S01]  /*0470*/  VOTEU.ALL UP0, P0 ;  /* 0x00000000003f7886 */ /* 0x000fe20000000000 */
[----:B------:R-:W-:Y:S01]  /*0480*/  LOP3.LUT R6, R6, 0x3ffffffc, RZ, 0xc0, !PT ;  /* 0x3ffffffc06067812 */ /* 0x000fe200078ec0ff */
[----:B------:R-:W-:Y:S01]  /*0490*/  ULDC UR4, c[0x0][0x154] ;  /* 0x0000550000047ab9 */ /* 0x000fe20000000800 */
[----:B-1----:R-:W-:Y:S01]  /*04a0*/  I2FP.F32.U32 R13, R8 ;  /* 0x00000008000d7245 */ /* 0x002fe20000201000 */
[----:B------:R-:W0:Y:S01]  /*04b0*/  F2I.U32.TRUNC.NTZ R10, R10 ;  /* 0x0000000a000a7305 */ /* 0x000e22000020f000 */
[----:B------:R-:W-:Y:S01]  /*04c0*/  IMAD.IADD R11, R2, 0x1, -R11 ;  /* 0x00000001020b7824 */ /* 0x000fe200078e0a0b */
[----:B------:R-:W1:Y:S01]  /*04d0*/  @!UP0 S2UR UR7, SR_CgaCtaId ;  /* 0x00000000000789c3 */ /* 0x000e620000008800 */
[----:B------:R-:W-:-:S02]  /*04e0*/  IMAD.IADD R6, R3, 0x1, -R6 ;  /* 0x0000000103067824 */ /* 0x000fc400078e0a06 */
[----:B------:R-:W-:Y:S01]  /*04f0*/  FMUL R13, R13, UR4 ;  /* 0x000000040d0d7c20 */ /* 0x000fe20008400000 */
[----:B------:R-:W-:Y:S01]  /*0500*/  UMOV UR4, 0x20 ;  /* 0x0000002000047882 */ /* 0x000fe20000000000 */
[----:B------:R-:W-:Y:S01]  /*0510*/  @!UP0 UMOV UR6, 0x400 ;  /* 0x0000040000068882 */ /* 0x000fe20000000000 */
[----:B------:R-:W-:Y:S01]  /*0520*/  IMAD R6, R6, 0x4, R11 ;  /* 0x0000000406067824 */ /* 0x000fe200078e020b */
[----:B------:R-:W-:-:S04]  /*0530*/  @!UP0 UIADD3 UR4, -UR4, 0x100000, URZ ;  /* 0x0010000004048890 */ /* 0x000fc8000fffe13f */
[----:B------:R-:W-:Y:S02]  /*0540*/  @!UP0 USHF.L.U32 UR5, UR4, 0xb, URZ ;  /* 0x0000000b04058899 */ /* 0x000fe4000800063f */
[----:B------:R-:W-:Y:S01]  /*0550*/  @!UP0 USHF.L.U32 UR4, UR4, 0x1, URZ ;  /* 0x0000000104048899 */ /* 0x000fe2000800063f */
[----:B---3--:R-:W-:Y:S01]  /*0560*/  ISETP.EQ.U32.AND P2, PT, R14, 0x1, PT ;  /* 0x000000010e00780c */ /* 0x008fe20003f42070 */
[----:B------:R-:W3:Y:S01]  /*0570*/  LDC R11, c[0x0][0x148] ;  /* 0x00005200ff0b7b82 */ /* 0x000ee20000000800 */
[----:B------:R-:W5:Y:S01]  /*0580*/  F2I.U32.TRUNC.NTZ R13, R13 ;  /* 0x0000000d000d7305 */ /* 0x000f62000020f000 */
[----:B------:R-:W-:Y:S01]  /*0590*/  LEA.HI R2, R6, R6, RZ, 0x1 ;  /* 0x0000000606027211 */ /* 0x000fe200078f08ff */
[----:B------:R-:W-:Y:S01]  /*05a0*/  VOTEU.ALL UP1, P0 ;  /* 0x00000000003f7886 */ /* 0x000fe20000020000 */
[----:B0-----:R-:W-:Y:S02]  /*05b0*/  IMAD.MOV R15, RZ, RZ, -R10 ;  /* 0x000000ffff0f7224 */ /* 0x001fe400078e0a0a */
[----:B------:R-:W-:-:S02]  /*05c0*/  LOP3.LUT R3, R2, 0xfffffffe, RZ, 0xc0, !PT ;  /* 0xfffffffe02037812 */ /* 0x000fc400078ec0ff */
[----:B------:R-:W-:Y:S01]  /*05d0*/  SHF.R.S32.HI R2, RZ, 0x1f, R7 ;  /* 0x0000001fff027819 */ /* 0x000fe20000011407 */
[----:B--2---:R-:W-:Y:S02]  /*05e0*/  IMAD R10, R12, R15, UR8 ;  /* 0x000000080c0a7e24 */ /* 0x004fe4000f8e020f */
[----:B------:R-:W-:Y:S01]  /*05f0*/  IMAD.IADD R3, R6, 0x1, -R3 ;  /* 0x0000000106037824 */ /* 0x000fe200078e0a03 */
[----:B------:R-:W-:-:S04]  /*0600*/  LEA.HI R2, R2, R7, RZ, 0x2 ;  /* 0x0000000702027211 */ /* 0x000fc800078f10ff */
[----:B------:R-:W-:Y:S01]  /*0610*/  ISETP.NE.AND P4, PT, R3, R10, PT ;  /* 0x0000000a0300720c */ /* 0x000fe20003f85270 */
[----:B------:R-:W-:Y:S01]  /*0620*/  IMAD.SHL.U32 R3, R6, 0x4, RZ ;  /* 0x0000000406037824 */ /* 0x000fe200078e00ff */
[----:B------:R-:W-:Y:S01]  /*0630*/  LOP3.LUT R2, R2, 0xfffffffc, RZ, 0xc0, !PT ;  /* 0xfffffffc02027812 */ /* 0x000fe200078ec0ff */
[----:B-----5:R-:W-:Y:S01]  /*0640*/  IMAD.MOV R20, RZ, RZ, -R13 ;  /* 0x000000ffff147224 */ /* 0x020fe200078e0a0d */
[----:B-1----:R-:W-:Y:S02]  /*0650*/  @!UP0 ULEA UR6, UR7, UR6, 0x18 ;  /* 0x0000000607068291 */ /* 0x002fe4000f8ec03f */
[----:B------:R-:W-:Y:S01]  /*0660*/  LOP3.LUT R3, R6, 0xc, R3, 0x78, !PT ;  /* 0x0000000c06037812 */ /* 0x000fe200078e7803 */
[----:B------:R-:W-:Y:S01]  /*0670*/  IMAD.IADD R7, R7, 0x1, -R2 ;  /* 0x0000000107077824 */ /* 0x000fe200078e0a02 */
[----:B------:R-:W-:Y:S01]  /*0680*/  VOTEU.ALL UP0, P0 ;  /* 0x00000000003f7886 */ /* 0x000fe20000000000 */
[----:B---3--:R-:W-:Y:S01]  /*0690*/  IMAD R13, R11, R20, R8 ;  /* 0x000000140b0d7224 */ /* 0x008fe200078e0208 */
[----:B------:R-:W-:Y:S01]  /*06a0*/  LOP3.LUT P0, RZ, R5, 0x7, RZ, 0xc0, !PT ;  /* 0x0000000705ff7812 */ /* 0x000fe2000780c0ff */
[----:B------:R-:W-:Y:S01]  /*06b0*/  IMAD.MOV.U32 R6, RZ, RZ, 0x1 ;  /* 0x00000001ff067424 */ /* 0x000fe200078e00ff */
[----:B------:R-:W-:-:S02]  /*06c0*/  ISETP.NE.AND P1, PT, R7, 0x3, PT ;  /* 0x000000030700780c */ /* 0x000fc40003f25270 */
[----:B------:R-:W-:Y:S02]  /*06d0*/  @P4 LEA.HI R2, R3, R3, RZ, 0x1 ;  /* 0x0000000303024211 */ /* 0x000fe400078f08ff */
[----:B------:R-:W-:Y:S01]  /*06e0*/  ISETP.EQ.OR P1, PT, R7, RZ, !P1 ;  /* 0x000000ff0700720c */ /* 0x000fe20004f22670 */
[----:B------:R-:W0:Y:S02]  /*06f0*/  FENCE.VIEW.ASYNC.S ;  /* 0x00000000000073c6 */ /* 0x000e240000000000 */
[----:B0-----:R0:W1:Y:S01]  /*0700*/  @!UP0 SYNCS.EXCH.64 URZ, [UR6+0x50], UR4 ;  /* 0x00005004063f85b2 */ /* 0x0010620008000100 */
[----:B------:R-:W-:Y:S02]  /*0710*/  @P4 SHF.R.S32.HI R2, RZ, 0x1, R2 ;  /* 0x00000001ff024819 */ /* 0x000fe40000011402 */
[----:B------:R-:W-:Y:S02]  /*0720*/  ISETP.LT.U32.AND P0, PT, R3, 0x2, !P0 ;  /* 0x000000020300780c */ /* 0x000fe40004701070 */
[----:B------:R-:W-:-:S02]  /*0730*/  @P4 ISETP.NE.AND P5, PT, R2, R13, PT ;  /* 0x0000000d0200420c */ /* 0x000fc40003fa5270 */
[----:B------:R-:W-:Y:S02]  /*0740*/  ISETP.EQ.AND P1, PT, R4, RZ, P1 ;  /* 0x000000ff0400720c */ /* 0x000fe40000f22270 */
[----:B------:R-:W-:Y:S02]  /*0750*/  SEL R5, RZ, 0x1, !P0 ;  /* 0x00000001ff057807 */ /* 0x000fe40004000000 */
[----:B------:R-:W-:Y:S02]  /*0760*/  @P4 SEL R6, RZ, 0x1, P5 ;  /* 0x00000001ff064807 */ /* 0x000fe40002800000 */
[----:B------:R-:W-:Y:S02]  /*0770*/  SEL R2, RZ, 0x1, !P1 ;  /* 0x00000001ff027807 */ /* 0x000fe40004800000 */
[----:B------:R-:W-:Y:S01]  /*0780*/  LOP3.LUT R6, R6, R5, RZ, 0xc0, !PT ;  /* 0x0000000506067212 */ /* 0x000fe200078ec0ff */
[----:B------:R0:W2:Y:S01]  /*0790*/  @!UP1 SYNCS.EXCH.64 URZ, [UR6+0x58], UR4 ;  /* 0x00005804063f95b2 */ /* 0x0000a20008000100 */
[----:B------:R-:W-:Y:S01]  /*07a0*/  SEL R2, R2, 0x2, P6 ;  /* 0x0000000202027807 */ /* 0x000fe20003000000 */
[----:B------:R-:W-:Y:S01]  /*07b0*/  NOP ;  /* 0x0000000000007918 */ /* 0x000fe20000000000 */
[----:B------:R-:W-:Y:S05]  /*07c0*/  @!P2 BRA `(.L_x_3) ;  /* 0x000000000008a947 */ /* 0x000fea0003800000 */
[----:B-12-4-:R-:W-:Y:S01]  /*07d0*/  UCGABAR_ARV ;  /* 0x00000000000079c7 */ /* 0x016fe20008000000 */
[----:B------:R-:W-:Y:S05]  /*07e0*/  BRA `(.L_x_4) ;  /* 0x0000000000047947 */ /* 0x000fea0003800000 */
.L_x_3:
[----:B-12-4-:R-:W-:Y:S01]  /*07f0*/  NOP ;  /* 0x0000000000007918 */ /* 0x016fe20000000000 */
.L_x_4:
[----:B------:R-:W1:Y:S01]  /*0800*/  LDC R4, c[0x0][0x65c] ;  /* 0x00019700ff047b82 */ /* 0x000e620000000800 */
[----:B------:R-:W-:Y:S01]  /*0810*/  IMAD.MOV.U32 R5, RZ, RZ, RZ ;  /* 0x000000ffff057224 */ /* 0x000fe200078e00ff */
[----:B-1----:R-:W-:Y:S01]  /*0820*/  ISETP.NE.AND P4, PT, R4, 0x1, PT ;  /* 0x000000010400780c */ /* 0x002fe20003f85270 */
[----:B------:R-:W-:-:S12]  /*0830*/  IMAD.U32 R4, RZ, RZ, UR8 ;  /* 0x00000008ff047e24 */ /* 0x000fd8000f8e00ff */
[----:B------:R-:W1:Y:S01]  /*0840*/  @P4 LDC R15, c[0x0][0x10] ;  /* 0x00000400ff0f4b82 */ /* 0x000e620000000800 */
[----:B------:R-:W-:Y:S02]  /*0850*/  @P4 IMAD.MOV.U32 R9, RZ, RZ, RZ ;  /* 0x000000ffff094224 */ /* 0x000fe400078e00ff */
[----:B------:R-:W-:-:S05]  /*0860*/  @P4 IMAD.MOV.U32 R17, RZ, RZ, RZ ;  /* 0x000000ffff114224 */ /* 0x000fca00078e00ff */
[----:B------:R-:W2:Y:S01]  /*0870*/  @!P4 LDC R13, c[0x0][0xc] ;  /* 0x00000300ff0dcb82 */ /* 0x000ea20000000800 */
[----:B-1----:R-:W-:-:S04]  /*0880*/  @P4 IMAD.WIDE.U32 R14, R15, UR8, R8 ;  /* 0x000000080f0e4c25 */ /* 0x002fc8000f8e0008 */
[----:B--2---:R-:W-:-:S04]  /*0890*/  @!P4 IMAD.WIDE.U32 R12, R8, R13, R4 ;  /* 0x0000000d080cc225 */ /* 0x004fc800078e0004 */
[----:B------:R-:W-:Y:S02]  /*08a0*/  @P4 IMAD.MOV.U32 R4, RZ, RZ, R14 ;  /* 0x000000ffff044224 */ /* 0x000fe400078e000e */
[----:B------:R-:W-:Y:S02]  /*08b0*/  @P4 IMAD.IADD R5, R15, 0x1, R17 ;  /* 0x000000010f054824 */ /* 0x000fe400078e0211 */
[----:B------:R-:W-:Y:S02]  /*08c0*/  @!P4 IMAD.MOV.U32 R4, RZ, RZ, R12 ;  /* 0x000000ffff04c224 */ /* 0x000fe400078e000c */
[----:B------:R-:W-:Y:S01]  /*08d0*/  @!P4 IMAD.MOV.U32 R5, RZ, RZ, R13 ;  /* 0x000000ffff05c224 */ /* 0x000fe200078e000d */
[----:B------:R-:W-:Y:S06]  /*08e0*/  @!P2 BRA `(.L_x_5) ;  /* 0x00000000000ca947 */ /* 0x000fec0003800000 */
[----:B------:R-:W-:Y:S01]  /*08f0*/  UCGABAR_WAIT ;  /* 0x0000000000007dc7 */ /* 0x000fe20008000000 */
[----:B------:R-:W-:Y:S01]  /*0900*/  CCTL.IVALL ;  /* 0x00000000ff00798f */ /* 0x000fe20002000000 */
[----:B------:R-:W-:Y:S05]  /*0910*/  BRA `(.L_x_6) ;  /* 0x0000000000047947 */ /* 0x000fea0003800000 */
.L_x_5:
[----:B------:R-:W-:Y:S06]  /*0920*/  BAR.SYNC.DEFER_BLOCKING 0x0 ;  /* 0x0000000000007b1d */ /* 0x000fec0000010000 */
.L_x_6:
[----:B------:R-:W-:Y:S05]  /*0930*/  @!P3 BRA `(.L_x_7) ;  /* 0x0000004800f4b947 */ /* 0x000fea0003800000 */
[----:B------:R-:W-:-:S13]  /*0940*/  ISETP.GT.U32.AND P0, PT, R16, 0x1, PT ;  /* 0x000000011000780c */ /* 0x000fda0003f04070 */
[----:B0-----:R-:W-:Y:S05]  /*0950*/  @P0 EXIT ;  /* 0x000000000000094d */ /* 0x001fea0003800000 */
[----:B------:R-:W-:Y:S01]  /*0960*/  ULDC.64 UR4, c[0x0][0x650] ;  /* 0x0001940000047ab9 */ /* 0x000fe20000000a00 */
[----:B------:R-:W-:Y:S01]  /*0970*/  PRMT R15, RZ, 0x7610, R15 ;  /* 0x00007610ff0f7816 */ /* 0x000fe2000000000f */
[----:B------:R-:W-:Y:S01]  /*0980*/  IMAD.MOV.U32 R71, RZ, RZ, -0x1 ;  /* 0xffffffffff477424 */ /* 0x000fe200078e00ff */
[----:B------:R-:W-:Y:S01]  /*0990*/  ISETP.GE.U32.AND P0, PT, R4, UR4, PT ;  /* 0x0000000404007c0c */ /* 0x000fe2000bf06070 */
[----:B------:R-:W-:Y:S02]  /*09a0*/  IMAD.MOV.U32 R72, RZ, RZ, -0x1 ;  /* 0xffffffffff487424 */ /* 0x000fe400078e00ff */
[----:B------:R-:W-:Y:S01]  /*09b0*/  IMAD.MOV.U32 R14, RZ, RZ, -0x1 ;  /* 0xffffffffff0e7424 */ /* 0x000fe200078e00ff */
[----:B------:R-:W-:-:S13]  /*09c0*/  ISETP.GE.U32.AND.EX P0, PT, R5, UR5, PT, P0 ;  /* 0x0000000505007c0c */ /* 0x000fda000bf06100 */
[----:B------:R-:W-:Y:S05]  /*09d0*/  @P0 BRA `(.L_x_8) ;  /* 0x0000000400280947 */ /* 0x000fea0003800000 */
[----:B------:R-:W0:Y:S01]  /*09e0*/  LDC.64 R22, c[0x0][0x628] ;  /* 0x00018a00ff167b82 */ /* 0x000e220000000a00 */
[----:B------:R-:W-:Y:S02]  /*09f0*/  IMAD.MOV.U32 R12, RZ, RZ, R4 ;  /* 0x000000ffff0c7224 */ /* 0x000fe400078e0004 */
[----:B------:R-:W-:-:S05]  /*0a00*/  IMAD.MOV.U32 R13, RZ, RZ, R5 ;  /* 0x000000ffff0d7224 */ /* 0x000fca00078e0005 */
[----:B------:R-:W1:Y:S08]  /*0a10*/  LDC R18, c[0x0][0x630] ;  /* 0x00018c00ff127b82 */ /* 0x000e700000000800 */
[----:B------:R-:W2:Y:S01]  /*0a20*/  LDC.64 R24, c[0x0][0x620] ;  /* 0x00018800ff187b82 */ /* 0x000ea20000000a00 */
[----:B0-----:R-:W-:-:S04]  /*0a30*/  ISETP.NE.U32.AND P0, PT, R22, RZ, PT ;  /* 0x000000ff1600720c */ /* 0x001fc80003f05070 */
[----:B------:R-:W-:-:S13]  /*0a40*/  ISETP.NE.AND.EX P0, PT, R23, RZ, PT, P0 ;  /* 0x000000ff1700720c */ /* 0x000fda0003f05300 */
[----:B-12---:R-:W-:Y:S05]  /*0a50*/  @!P0 BRA `(.L_x_9) ;  /* 0x0000000000288947 */ /* 0x006fea0003800000 */
[----:B------:R-:W0:Y:S02]  /*0a60*/  LDC R7, c[0x0][0x634] ;  /* 0x00018d00ff077b82 */ /* 0x000e240000000800 */
[----:B0-----:R-:W-:-:S05]  /*0a70*/  IADD3 R7, P0, R4, R7, RZ ;  /* 0x0000000704077210 */ /* 0x001fca0007f1e0ff */
[----:B------:R-:W-:-:S04]  /*0a80*/  IMAD.X R19, RZ, RZ, R5, P0 ;  /* 0x000000ffff137224 */ /* 0x000fc800000e0605 */
[----:B------:R-:W-:-:S04]  /*0a90*/  IMAD.WIDE.U32 R12, R19, R22, RZ ;  /* 0x00000016130c7225 */ /* 0x000fc800078e00ff */
[----:B------:R-:W-:-:S04]  /*0aa0*/  IMAD.WIDE.U32 R14, P0, R7, R23, R12 ;  /* 0x00000017070e7225 */ /* 0x000fc8000780000c */
[----:B------:R-:W-:-:S04]  /*0ab0*/  IMAD.WIDE.U32 R12, R7, R22, RZ ;  /* 0x00000016070c7225 */ /* 0x000fc800078e00ff */
[----:B------:R-:W-:Y:S01]  /*0ac0*/  IMAD.X R17, RZ, RZ, RZ, P0 ;  /* 0x000000ffff117224 */ /* 0x000fe200000e06ff */
[----:B------:R-:W-:Y:S01]  /*0ad0*/  IADD3 RZ, P0, R13, R14, RZ ;  /* 0x0000000e0dff7210 */ /* 0x000fe20007f1e0ff */
[----:B------:R-:W-:-:S04]  /*0ae0*/  IMAD.MOV.U32 R16, RZ, RZ, R15 ;  /* 0x000000ffff107224 */ /* 0x000fc800078e000f */
[----:B------:R-:W-:-:S08]  /*0af0*/  IMAD.WIDE.U32.X R12, R19, R23, R16, P0 ;  /* 0x00000017130c7225 */ /* 0x000fd000000e0410 */
.L_x_9:
[----:B------:R-:W0:Y:S01]  /*0b00*/  LDC.64 R28, c[0x0][0x640] ;  /* 0x00019000ff1c7b82 */ /* 0x000e220000000a00 */
[--C-:B------:R-:W-:Y:S01]  /*0b10*/  SHF.R.U64 R27, R12, R18, R13.reuse ;  /* 0x000000120c1b7219 */ /* 0x100fe2000000120d */
[----:B------:R-:W-:Y:S01]  /*0b20*/  IMAD R31, R11, R20, R8 ;  /* 0x000000140b1f7224 */ /* 0x000fe200078e0208 */
[----:B------:R-:W-:Y:S01]  /*0b30*/  SHF.R.U32.HI R7, RZ, R18, R13 ;  /* 0x00000012ff077219 */ /* 0x000fe2000001160d */
[----:B------:R-:W-:Y:S01]  /*0b40*/  IMAD.MOV.U32 R23, RZ, RZ, 0x1 ;  /* 0x00000001ff177424 */ /* 0x000fe200078e00ff */
[----:B------:R-:W-:-:S03]  /*0b50*/  IADD3 R9, P0, RZ, -R27, RZ ;  /* 0x8000001bff097210 */ /* 0x000fc60007f1e0ff */
[----:B------:R-:W1:Y:S02]  /*0b60*/  LDC R22, c[0x0][0x618] ;  /* 0x00018600ff167b82 */ /* 0x000e640000000800 */
[----:B------:R-:W-:Y:S02]  /*0b70*/  IMAD.X R7, RZ, RZ, ~R7, P0 ;  /* 0x000000ffff077224 */ /* 0x000fe400000e0e07 */
[----:B------:R-:W-:-:S04]  /*0b80*/  IMAD.WIDE.U32 R12, R9, R24, R4 ;  /* 0x00000018090c7225 */ /* 0x000fc800078e0004 */
[----:B------:R-:W2:Y:S01]  /*0b90*/  LDC R18, c[0x0][0x608] ;  /* 0x00018200ff127b82 */ /* 0x000ea20000000800 */
[----:B------:R-:W-:Y:S02]  /*0ba0*/  IMAD R14, R7, R24, RZ ;  /* 0x00000018070e7224 */ /* 0x000fe400078e02ff */
[----:B------:R-:W-:Y:S02]  /*0bb0*/  IMAD.MOV.U32 R7, RZ, RZ, -0x1 ;  /* 0xffffffffff077424 */ /* 0x000fe400078e00ff */
[----:B------:R-:W-:-:S03]  /*0bc0*/  IMAD R9, R9, R25, R14 ;  /* 0x0000001909097224 */ /* 0x000fc600078e020e */
[----:B------:R-:W3:Y:S01]  /*0bd0*/  LDC R26, c[0x0][0x658] ;  /* 0x00019600ff1a7b82 */ /* 0x000ee20000000800 */
[----:B------:R-:W-:Y:S01]  /*0be0*/  IMAD.IADD R9, R13, 0x1, R9 ;  /* 0x000000010d097824 */ /* 0x000fe200078e0209 */
[----:B0-----:R-:W-:-:S04]  /*0bf0*/  ISETP.NE.U32.AND P0, PT, R28, RZ, PT ;  /* 0x000000ff1c00720c */ /* 0x001fc80003f05070 */
[----:B------:R-:W-:Y:S02]  /*0c00*/  ISETP.NE.AND.EX P0, PT, R29, RZ, PT, P0 ;  /* 0x000000ff1d00720c */ /* 0x000fe40003f05300 */
[----:B------:R-:W0:Y:S01]  /*0c10*/  LDC R24, c[0x0][0x600] ;  /* 0x00018000ff187b82 */ /* 0x000e220000000800 */
[-CC-:B-1----:R-:W-:Y:S02]  /*0c20*/  SHF.R.U64 R16, R12, R22.reuse, R9.reuse ;  /* 0x000000160c107219 */ /* 0x182fe40000001209 */
[----:B------:R-:W-:-:S05]  /*0c30*/  SHF.R.U32.HI R9, RZ, R22, R9 ;  /* 0x00000016ff097219 */ /* 0x000fca0000011609 */
[----:B------:R-:W1:Y:S01]  /*0c40*/  LDC R19, c[0x0][0x648] ;  /* 0x00019200ff137b82 */ /* 0x000e620000000800 */
[-CC-:B--2---:R-:W-:Y:S02]  /*0c50*/  SHF.R.U64 R22, R16, R18.reuse, R9.reuse ;  /* 0x0000001210167219 */ /* 0x184fe40000001209 */
[----:B------:R-:W-:-:S05]  /*0c60*/  SHF.R.U32.HI R9, RZ, R18, R9 ;  /* 0x00000012ff097219 */ /* 0x000fca0000011609 */
[----:B------:R-:W2:Y:S01]  /*0c70*/  LDC R21, c[0x0][0x638] ;  /* 0x00018e00ff157b82 */ /* 0x000ea20000000800 */
[-CC-:B---3--:R-:W-:Y:S02]  /*0c80*/  SHF.R.U64 R18, R22, R26.reuse, R9.reuse ;  /* 0x0000001a16127219 */ /* 0x188fe40000001209 */
[-C--:B------:R-:W-:Y:S02]  /*0c90*/  SHF.L.U32 R7, R7, R26.reuse, RZ ;  /* 0x0000001a07077219 */ /* 0x080fe400000006ff */
[----:B------:R-:W-:Y:S01]  /*0ca0*/  SHF.R.U32.HI R9, RZ, R26, R9 ;  /* 0x0000001aff097219 */ /* 0x000fe20000011609 */
[----:B------:R-:W-:Y:S01]  /*0cb0*/  IMAD.MOV.U32 R8, RZ, RZ, R18 ;  /* 0x000000ffff087224 */ /* 0x000fe200078e0012 */
[----:B------:R-:W-:Y:S01]  /*0cc0*/  LOP3.LUT R11, RZ, R7, RZ, 0x33, !PT ;  /* 0x00000007ff0b7212 */ /* 0x000fe200078e33ff */
[----:B------:R-:W3:Y:S01]  /*0cd0*/  LDC R25, c[0x0][0x610] ;  /* 0x00018400ff197b82 */ /* 0x000ee20000000800 */
[----:B------:R-:W-:Y:S05]  /*0ce0*/  @!P0 BRA `(.L_x_10) ;  /* 0x0000000000288947 */ /* 0x000fea0003800000 */
[----:B------:R-:W4:Y:S02]  /*0cf0*/  LDC R7, c[0x0][0x64c] ;  /* 0x00019300ff077b82 */ /* 0x000f240000000800 */
[----:B----4-:R-:W-:-:S05]  /*0d00*/  IADD3 R7, P0, R18, R7, RZ ;  /* 0x0000000712077210 */ /* 0x010fca0007f1e0ff */
        /* <DEDUP_REMOVED lines=8> */
.L_x_10:
[----:B-1----:R-:W-:Y:S01]  /*0d90*/  SHF.R.U64 R9, R8, R19, R9 ;  /* 0x0000001308097219 */ /* 0x002fe20000001209 */
[----:B------:R-:W-:Y:S01]  /*0da0*/  IMAD.MOV.U32 R15, RZ, RZ, 0x1 ;  /* 0x00000001ff0f7424 */ /* 0x000fe200078e00ff */
[----:B------:R-:W-:Y:S01]  /*0db0*/  LOP3.LUT R8, R22, R11, RZ, 0xc0, !PT ;  /* 0x0000000b16087212 */ /* 0x000fe200078ec0ff */
[----:B0-----:R-:W-:Y:S01]  /*0dc0*/  VIADD R11, R24, 0xffffffff ;  /* 0xffffffff180b7836 */ /* 0x001fe20000000000 */
[----:B------:R-:W-:Y:S01]  /*0dd0*/  SHF.L.U32 R7, R23, R26, RZ ;  /* 0x0000001a17077219 */ /* 0x000fe200000006ff */
[----:B------:R-:W-:Y:S01]  /*0de0*/  IMAD.MOV R12, RZ, RZ, -R9 ;  /* 0x000000ffff0c7224 */ /* 0x000fe200078e0a09 */
[----:B------:R-:W-:Y:S01]  /*0df0*/  SEL R10, R10, R31, !P4 ;  /* 0x0000001f0a0a7207 */ /* 0x000fe20006000000 */
[----:B------:R-:W-:Y:S01]  /*0e00*/  IMAD.MOV.U32 R14, RZ, RZ, R27 ;  /* 0x000000ffff0e7224 */ /* 0x000fe200078e001b */
[----:B------:R-:W-:Y:S01]  /*0e10*/  LOP3.LUT R11, R16, R11, RZ, 0xc0, !PT ;  /* 0x0000000b100b7212 */ /* 0x000fe200078ec0ff */
[----:B------:R-:W-:Y:S02]  /*0e20*/  IMAD R9, R7, R9, R8 ;  /* 0x0000000907097224 */ /* 0x000fe400078e0208 */
[----:B--2---:R-:W-:-:S02]  /*0e30*/  IMAD R7, R12, R21, R18 ;  /* 0x000000150c077224 */ /* 0x004fc400078e0212 */
[----:B---3--:R-:W-:Y:S02]  /*0e40*/  IMAD R10, R9, R25, R10 ;  /* 0x00000019090a7224 */ /* 0x008fe400078e020a */
[----:B------:R-:W-:-:S05]  /*0e50*/  IMAD R7, R7, R24, R11 ;  /* 0x0000001807077224 */ /* 0x000fca00078e020b */
[----:B------:R-:W-:Y:S02]  /*0e60*/  SEL R72, R7, R10, !P4 ;  /* 0x0000000a07487207 */ /* 0x000fe40006000000 */
[----:B------:R-:W-:-:S07]  /*0e70*/  SEL R71, R10, R7, !P4 ;  /* 0x000000070a477207 */ /* 0x000fce0006000000 */
.L_x_8:
[----:B------:R-:W-:-:S08]  /*0e80*/  NOP ;  /* 0x0000000000007918 */ /* 0x000fd00000000000 */
[----:B------:R-:W0:Y:S02]  /*0e90*/  USETMAXREG.TRY_ALLOC.CTAPOOL UP0, 0xe8 ;  /* 0x000000e8000079c8 */ /* 0x000e240008000600 */
[----:B0-----:R-:W-:-:S13]  /*0ea0*/  PLOP3.LUT P0, PT, PT, PT, UP0, 0x80, 0x0 ;  /* 0x000000000000781c */ /* 0x001fda0003f0f008 */
[----:B------:R-:W-:Y:S05]  /*0eb0*/  @!P0 BRA `(.L_x_8) ;  /* 0xfffffffc00f08947 */ /* 0x000fea000383ffff */
[----:B------:R-:W-:Y:S01]  /*0ec0*/  ULDC.64 UR4, c[0x0][0x598] ;  /* 0x0001660000047ab9 */ /* 0x000fe20000000a00 */
[----:B------:R-:W-:Y:S01]  /*0ed0*/  ULDC.64 UR18, c[0x0][0x208] ;  /* 0x0000820000127ab9 */ /* 0x000fe20000000a00 */
[----:B------:R-:W-:-:S04]  /*0ee0*/  ISETP.NE.U32.AND P0, PT, RZ, UR4, PT ;  /* 0x00000004ff007c0c */ /* 0x000fc8000bf05070 */
[----:B------:R-:W-:-:S13]  /*0ef0*/  ISETP.NE.AND.EX P0, PT, RZ, UR5, PT, P0 ;  /* 0x00000005ff007c0c */ /* 0x000fda000bf05300 */
[----:B------:R-:W-:Y:S05]  /*0f00*/  @!P0 BRA `(.L_x_11) ;  /* 0x00000000001c8947 */ /* 0x000fea0003800000 */
[----:B------:R-:W0:Y:S02]  /*0f10*/  LDC.64 R8, c[0x0][0x598] ;  /* 0x00016600ff087b82 */ /* 0x000e240000000a00 */
[----:B0-----:R-:W2:Y:S02]  /*0f20*/  LDG.E.64 R8, desc[UR18][R8.64] ;  /* 0x0000001208087981 */ /* 0x001ea4000c1e1b00 */
[----:B--2---:R-:W-:-:S04]  /*0f30*/  ISETP.NE.U32.AND P0, PT, R8, RZ, PT ;  /* 0x000000ff0800720c */ /* 0x004fc80003f05070 */
[----:B------:R-:W-:-:S13]  /*0f40*/  ISETP.NE.AND.EX P0, PT, R9, RZ, PT, P0 ;  /* 0x000000ff0900720c */ /* 0x000fda0003f05300 */
[----:B------:R-:W-:Y:S05]  /*0f50*/  @!P0 BRA `(.L_x_11) ;  /* 0x0000000000088947 */ /* 0x000fea0003800000 */
[----:B------:R0:W5:Y:S01]  /*0f60*/  LD.E R7, desc[UR18][R8.64] ;  /* 0x0000001208077980 */ /* 0x000162000c101900 */
[----:B------:R-:W-:Y:S05]  /*0f70*/  BRA `(.L_x_12) ;  /* 0x0000000000207947 */ /* 0x000fea0003800000 */
.L_x_11:
[----:B------:R-:W-:Y:S02]  /*0f80*/  ULDC.64 UR4, c[0x0][0x588] ;  /* 0x0001620000047ab9 */ /* 0x000fe40000000a00 */
[----:B------:R-:W-:-:S04]  /*0f90*/  ISETP.NE.U32.AND P0, PT, RZ, UR4, PT ;  /* 0x00000004ff007c0c */ /* 0x000fc8000bf05070 */
[----:B------:R-:W-:-:S13]  /*0fa0*/  ISETP.NE.AND.EX P0, PT, RZ, UR5, PT, P0 ;  /* 0x00000005ff007c0c */ /* 0x000fda000bf05300 */
[----:B------:R-:W-:Y:S05]  /*0fb0*/  @!P0 BRA `(.L_x_13) ;  /* 0x00000000000c8947 */ /* 0x000fea0003800000 */
[----:B------:R-:W0:Y:S02]  /*0fc0*/  LDC.64 R8, c[0x0][0x588] ;  /* 0x00016200ff087b82 */ /* 0x000e240000000a00 */
[----:B0-----:R1:W5:Y:S01]  /*0fd0*/  LDG.E R7, desc[UR18][R8.64] ;  /* 0x0000001208077981 */ /* 0x001362000c1e1900 */
[----:B------:R-:W-:Y:S05]  /*0fe0*/  BRA `(.L_x_12) ;  /* 0x0000000000047947 */ /* 0x000fea0003800000 */
.L_x_13:
[----:B------:R-:W2:Y:S02]  /*0ff0*/  LDC R7, c[0x0][0x580] ;  /* 0x00016000ff077b82 */ /* 0x000ea40000000800 */
.L_x_12:
[----:B------:R-:W-:Y:S02]  /*1000*/  ULDC.64 UR4, c[0x0][0x5a0] ;  /* 0x0001680000047ab9 */ /* 0x000fe40000000a00 */
[----:B------:R-:W-:-:S04]  /*1010*/  ISETP.NE.U32.AND P0, PT, RZ, UR4, PT ;  /* 0x00000004ff007c0c */ /* 0x000fc8000bf05070 */
[----:B------:R-:W-:-:S13]  /*1020*/  ISETP.NE.AND.EX P0, PT, RZ, UR5, PT, P0 ;  /* 0x00000005ff007c0c */ /* 0x000fda000bf05300 */
[----:B------:R-:W-:Y:S05]  /*1030*/  @!P0 BRA `(.L_x_14) ;  /* 0x00000000001c8947 */ /* 0x000fea0003800000 */
[----:B01----:R-:W0:Y:S02]  /*1040*/  LDC.64 R8, c[0x0][0x5a0] ;  /* 0x00016800ff087b82 */ /* 0x003e240000000a00 */
[----:B0-----:R-:W3:Y:S02]  /*1050*/  LDG.E.64 R8, desc[UR18][R8.64] ;  /* 0x0000001208087981 */ /* 0x001ee4000c1e1b00 */
[----:B---3--:R-:W-:-:S04]  /*1060*/  ISETP.NE.U32.AND P0, PT, R8, RZ, PT ;  /* 0x000000ff0800720c */ /* 0x008fc80003f05070 */
[----:B------:R-:W-:-:S13]  /*1070*/  ISETP.NE.AND.EX P0, PT, R9, RZ, PT, P0 ;  /* 0x000000ff0900720c */ /* 0x000fda0003f05300 */
[----:B------:R-:W-:Y:S05]  /*1080*/  @!P0 BRA `(.L_x_14) ;  /* 0x0000000000088947 */ /* 0x000fea0003800000 */
[----:B------:R0:W5:Y:S01]  /*1090*/  LD.E R12, desc[UR18][R8.64] ;  /* 0x00000012080c7980 */ /* 0x000162000c101900 */
[----:B------:R-:W-:Y:S05]  /*10a0*/  BRA `(.L_x_15) ;  /* 0x0000000000207947 */ /* 0x000fea0003800000 */
.L_x_14:
[----:B------:R-:W-:Y:S02]  /*10b0*/  ULDC.64 UR4, c[0x0][0x590] ;  /* 0x0001640000047ab9 */ /* 0x000fe40000000a00 */
[----:B------:R-:W-:-:S04]  /*10c0*/  ISETP.NE.U32.AND P0, PT, RZ, UR4, PT ;  /* 0x00000004ff007c0c */ /* 0x000fc8000bf05070 */
[----:B------:R-:W-:-:S13]  /*10d0*/  ISETP.NE.AND.EX P0, PT, RZ, UR5, PT, P0 ;  /* 0x00000005ff007c0c */ /* 0x000fda000bf05300 */
[----:B------:R-:W-:Y:S05]  /*10e0*/  @!P0 BRA `(.L_x_16) ;  /* 0x00000000000c8947 */ /* 0x000fea0003800000 */
[----:B------:R-:W3:Y:S02]  /*10f0*/  LDC.64 R12, c[0x0][0x590] ;  /* 0x00016400ff0c7b82 */ /* 0x000ee40000000a00 */
[----:B---3--:R3:W5:Y:S01]  /*1100*/  LDG.E R12, desc[UR18][R12.64] ;  /* 0x000000120c0c7981 */ /* 0x008762000c1e1900 */
[----:B------:R-:W-:Y:S05]  /*1110*/  BRA `(.L_x_15) ;  /* 0x0000000000047947 */ /* 0x000fea0003800000 */
.L_x_16:
[----:B------:R-:W4:Y:S02]  /*1120*/  LDC R12, c[0x0][0x584] ;  /* 0x00016100ff0c7b82 */ /* 0x000f240000000800 */
.L_x_15:
[----:B------:R-:W-:-:S13]  /*1130*/  LOP3.LUT P0, RZ, R15, 0xff, RZ, 0xc0, !PT ;  /* 0x000000ff0fff7812 */ /* 0x000fda000780c0ff */
[----:B------:R-:W-:Y:S05]  /*1140*/  @!P0 EXIT ;  /* 0x000000000000894d */ /* 0x000fea0003800000 */
[----:B------:R-:W-:Y:S01]  /*1150*/  ULDC UR4, c[0x0][0x28c] ;  /* 0x0000a30000047ab9 */ /* 0x000fe20000000800 */
[----:B------:R-:W-:Y:S01]  /*1160*/  LOP3.LUT R81, R2, 0x1, RZ, 0xfc, !PT ;  /* 0x0000000102517812 */ /* 0x000fe200078efcff */
[----:B------:R-:W-:-:S04]  /*1170*/  UIADD3 UR4, UR4, 0x3f, URZ ;  /* 0x0000003f04047890 */ /* 0x000fc8000fffe03f */
[----:B------:R-:W-:-:S04]  /*1180*/  USHF.R.S32.HI UR5, URZ, 0x1f, UR4 ;  /* 0x0000001f3f057899 */ /* 0x000fc80008011404 */
[----:B------:R-:W-:-:S03]  /*1190*/  ULEA.HI UR5, UR5, UR4, URZ, 0x6 ;  /* 0x0000000405057291 */ /* 0x000fc6000f8f303f */
[----:B------:R-:W-:Y:S01]  /*11a0*/  UMOV UR4, URZ ;  /* 0x0000003f00047c82 */ /* 0x000fe20008000000 */
[----:B------:R-:W-:-:S03]  /*11b0*/  USHF.R.S32.HI UR9, URZ, 0x6, UR5 ;  /* 0x000000063f097899 */ /* 0x000fc60008011405 */
[----:B------:R-:W-:-:S09]  /*11c0*/  UMOV UR5, URZ ;  /* 0x0000003f00057c82 */ /* 0x000fd20008000000 */
.L_x_105:
[----:B01----:R-:W-:Y:S01]  /*11d0*/  LOP3.LUT R8, R0, 0x80, RZ, 0xc0, !PT ;  /* 0x0000008000087812 */ /* 0x003fe200078ec0ff */
[----:B------:R-:W0:Y:S01]  /*11e0*/  S2UR UR13, SR_CgaCtaId ;  /* 0x00000000000d79c3 */ /* 0x000e220000008800 */
[----:B------:R-:W-:Y:S01]  /*11f0*/  UMOV UR12, 0x400 ;  /* 0x00000400000c7882 */ /* 0x000fe20000000000 */
[----:B------:R-:W-:Y:S01]  /*1200*/  UMOV UR6, URZ ;  /* 0x0000003f00067c82 */ /* 0x000fe20008000000 */
[----:B------:R-:W-:Y:S01]  /*1210*/  SHF.R.U32.HI R8, RZ, 0x7, R8 ;  /* 0x00000007ff087819 */ /* 0x000fe20000011608 */
[----:B------:R-:W-:Y:S01]  /*1220*/  UMOV UR7, URZ ;  /* 0x0000003f00077c82 */ /* 0x000fe20008000000 */
[----:B------:R-:W-:Y:S01]  /*1230*/  UMOV UR16, UR5 ;  /* 0x0000000500107c82 */ /* 0x000fe20008000000 */
[----:B------:R-:W-:Y:S01]  /*1240*/  CS2R R16, SRZ ;  /* 0x0000000000107805 */ /* 0x000fe2000001ff00 */
[----:B---3--:R-:W-:Y:S01]  /*1250*/  IMAD.MOV.U32 R13, RZ, RZ, RZ ;  /* 0x000000ffff0d7224 */ /* 0x008fe200078e00ff */
[----:B------:R-:W1:Y:S01]  /*1260*/  LDC R9, c[0x0][0x28c] ;  /* 0x0000a300ff097b82 */ /* 0x000e620000000800 */
[----:B------:R-:W3:Y:S01]  /*1270*/  SHFL.IDX PT, R8, R8, RZ, 0x1f ;  /* 0x00001fff08087589 */ /* 0x000ee200000e0000 */
[----:B------:R-:W-:-:S02]  /*1280*/  CS2R R18, SRZ ;  /* 0x0000000000127805 */ /* 0x000fc4000001ff00 */
[----:B------:R-:W-:Y:S02]  /*1290*/  CS2R R20, SRZ ;  /* 0x0000000000147805 */ /* 0x000fe4000001ff00 */
[----:B------:R-:W-:Y:S02]  /*12a0*/  CS2R R22, SRZ ;  /* 0x0000000000167805 */ /* 0x000fe4000001ff00 */
[----:B------:R-:W-:Y:S02]  /*12b0*/  CS2R R56, SRZ ;  /* 0x0000000000387805 */ /* 0x000fe4000001ff00 */
[----:B------:R-:W-:Y:S02]  /*12c0*/  CS2R R58, SRZ ;  /* 0x00000000003a7805 */ /* 0x000fe4000001ff00 */
[----:B------:R-:W-:Y:S02]  /*12d0*/  CS2R R60, SRZ ;  /* 0x00000000003c7805 */ /* 0x000fe4000001ff00 */
[----:B------:R-:W-:-:S02]  /*12e0*/  CS2R R62, SRZ ;  /* 0x00000000003e7805 */ /* 0x000fc4000001ff00 */
[----:B------:R-:W-:Y:S02]  /*12f0*/  CS2R R64, SRZ ;  /* 0x0000000000407805 */ /* 0x000fe4000001ff00 */
[----:B------:R-:W-:Y:S02]  /*1300*/  CS2R R66, SRZ ;  /* 0x0000000000427805 */ /* 0x000fe4000001ff00 */
[----:B------:R-:W-:Y:S01]  /*1310*/  CS2R R68, SRZ ;  /* 0x0000000000447805 */ /* 0x000fe2000001ff00 */
[----:B------:R-:W-:Y:S01]  /*1320*/  IMAD.MOV.U32 R70, RZ, RZ, RZ ;  /* 0x000000ffff467224 */ /* 0x000fe200078e00ff */
[----:B------:R-:W-:Y:S01]  /*1330*/  CS2R R74, SRZ ;  /* 0x00000000004a7805 */ /* 0x000fe2000001ff00 */
[----:B------:R-:W-:Y:S01]  /*1340*/  IMAD.MOV.U32 R73, RZ, RZ, RZ ;  /* 0x000000ffff497224 */ /* 0x000fe200078e00ff */
[----:B------:R-:W-:Y:S02]  /*1350*/  CS2R R76, SRZ ;  /* 0x00000000004c7805 */ /* 0x000fe4000001ff00 */
[----:B------:R-:W-:Y:S01]  /*1360*/  CS2R R78, SRZ ;  /* 0x00000000004e7805 */ /* 0x000fe2000001ff00 */
[----:B------:R-:W-:Y:S01]  /*1370*/  IMAD.MOV.U32 R80, RZ, RZ, RZ ;  /* 0x000000ffff507224 */ /* 0x000fe200078e00ff */
[----:B----4-:R-:W-:Y:S01]  /*1380*/  CS2R R24, SRZ ;  /* 0x0000000000187805 */ /* 0x010fe2000001ff00 */
[----:B------:R-:W-:Y:S01]  /*1390*/  IMAD.U32 R15, RZ, RZ, UR4 ;  /* 0x00000004ff0f7e24 */ /* 0x000fe2000f8e00ff */
[----:B------:R-:W-:-:S02]  /*13a0*/  CS2R R26, SRZ ;  /* 0x00000000001a7805 */ /* 0x000fc4000001ff00 */
[----:B------:R-:W-:Y:S02]  /*13b0*/  CS2R R28, SRZ ;  /* 0x00000000001c7805 */ /* 0x000fe4000001ff00 */
[----:B------:R-:W-:Y:S02]  /*13c0*/  CS2R R30, SRZ ;  /* 0x00000000001e7805 */ /* 0x000fe4000001ff00 */
[----:B------:R-:W-:Y:S02]  /*13d0*/  CS2R R32, SRZ ;  /* 0x0000000000207805 */ /* 0x000fe4000001ff00 */
[----:B-1----:R-:W-:Y:S02]  /*13e0*/  ISETP.GE.AND P0, PT, R9, 0x1, PT ;  /* 0x000000010900780c */ /* 0x002fe40003f06270 */
[----:B------:R-:W-:Y:S02]  /*13f0*/  CS2R R34, SRZ ;  /* 0x0000000000227805 */ /* 0x000fe4000001ff00 */
[----:B---3--:R-:W-:-:S02]  /*1400*/  R2UR UR8, R8 ;  /* 0x00000000080872ca */ /* 0x008fc400000e0000 */
        /* <DEDUP_REMOVED lines=8> */
[----:B------:R-:W-:Y:S02]  /*1490*/  CS2R R52, SRZ ;  /* 0x0000000000347805 */ /* 0x000fe4000001ff00 */
[----:B------:R-:W-:Y:S01]  /*14a0*/  CS2R R54, SRZ ;  /* 0x0000000000367805 */ /* 0x000fe2000001ff00 */
[----:B------:R-:W-:-:S04]  /*14b0*/  ULEA.HI UR10, UR8, UR8, URZ, 0x1 ;  /* 0x00000008080a7291 */ /* 0x000fc8000f8f083f */
[----:B------:R-:W-:Y:S02]  /*14c0*/  ULOP3.LUT UR11, UR10, 0xffffe, URZ, 0xc0, !UPT ;  /* 0x000ffffe0a0b7892 */ /* 0x000fe4000f8ec03f */
[----:B0-----:R-:W-:Y:S02]  /*14d0*/  ULEA UR10, UR13, UR12, 0x18 ;  /* 0x0000000c0d0a7291 */ /* 0x001fe4000f8ec03f */
[----:B------:R-:W-:-:S03]  /*14e0*/  UIADD3 UR11, UR8, -UR11, URZ ;  /* 0x8000000b080b7290 */ /* 0x000fc6000fffe03f */
[----:B------:R-:W-:Y:S01]  /*14f0*/  UMOV UR8, URZ ;  /* 0x0000003f00087c82 */ /* 0x000fe20008000000 */
[----:B------:R-:W-:-:S04]  /*1500*/  ULEA UR11, UR11, UR10, 0xc ;  /* 0x0000000a0b0b7291 */ /* 0x000fc8000f8e603f */
[----:B------:R-:W-:-:S04]  /*1510*/  UIADD3 UR11, UR11, 0x100, URZ ;  /* 0x000001000b0b7890 */ /* 0x000fc8000fffe03f */
[----:B------:R-:W-:-:S04]  /*1520*/  USHF.R.U32.HI UR11, URZ, 0x4, UR11 ;  /* 0x000000043f0b7899 */ /* 0x000fc8000801160b */
[----:B------:R-:W-:Y:S01]  /*1530*/  ULOP3.LUT UR11, UR11, 0x3fff, URZ, 0xc0, !UPT ;  /* 0x00003fff0b0b7892 */ /* 0x000fe2000f8ec03f */
[----:B------:R-:W-:Y:S11]  /*1540*/  @!P0 BRA `(.L_x_17) ;  /* 0x0000000400748947 */ /* 0x000ff60003800000 */
[----:B------:R-:W-:-:S13]  /*1550*/  ISETP.NE.AND P1, PT, R81, 0x3, PT ;  /* 0x000000035100780c */ /* 0x000fda0003f25270 */
[----:B------:R-:W-:Y:S05]  /*1560*/  @!P1 BRA `(.L_x_18) ;  /* 0x0000000000049947 */ /* 0x000fea0003800000 */
[----:B------:R-:W-:Y:S01]  /*1570*/  BPT.TRAP 0x1 ;  /* 0x000000040000795c */ /* 0x000fe20000300000 */
.L_x_18:
[----:B------:R-:W-:Y:S01]  /*1580*/  ULEA UR6, UR5, UR10, 0x3 ;  /* 0x0000000a05067291 */ /* 0x000fe2000f8e183f */
[----:B------:R-:W-:-:S05]  /*1590*/  IMAD.U32 R8, RZ, RZ, UR4 ;  /* 0x00000004ff087e24 */ /* 0x000fca000f8e00ff */
[----:B------:R-:W-:-:S04]  /*15a0*/  SHF.L.U32 R8, R8, 0x1f, RZ ;  /* 0x0000001f08087819 */ /* 0x000fc800000006ff */
[----:B------:R0:W1:Y:S01]  /*15b0*/  SYNCS.PHASECHK.TRANS64.TRYWAIT P0, [UR6], R8 ;  /* 0x00000008ff0075a7 */ /* 0x0000620008000146 */
[----:B------:R-:W-:Y:S05]  /*15c0*/  @!P1 BRA `(.L_x_19) ;  /* 0x0000000000049947 */ /* 0x000fea0003800000 */
[----:B------:R-:W-:Y:S01]  /*15d0*/  BPT.TRAP 0x1 ;  /* 0x000000040000795c */ /* 0x000fe20000300000 */
.L_x_19:
[----:B-1----:R-:W-:Y:S05]  /*15e0*/  @P0 BRA `(.L_x_20) ;  /* 0x0000000000080947 */ /* 0x002fea0003800000 */
[----:B------:R-:W1:Y:S02]  /*15f0*/  SYNCS.PHASECHK.TRANS64.TRYWAIT P0, [UR6], R8 ;  /* 0x00000008ff0075a7 */ /* 0x000e640008000146 */
[----:B-1----:R-:W-:Y:S05]  /*1600*/  @!P0 BRA `(.L_x_21) ;  /* 0x0000005400288947 */ /* 0x002fea0003800000 */
.L_x_20:
[----:B------:R-:W-:Y:S01]  /*1610*/  UIADD3 UR6, UR10, 0x8100, URZ ;  /* 0x000081000a067890 */ /* 0x000fe2000fffe03f */
[----:B------:R-:W-:Y:S01]  /*1620*/  WARPGROUP.ARRIVE ;  /* 0x00000000000079c5 */ /* 0x000fe20000000000 */
[----:B------:R-:W-:Y:S01]  /*1630*/  ULOP3.LUT UR12, UR11, 0x10000, URZ, 0xfc, !UPT ;  /* 0x000100000b0c7892 */ /* 0x000fe2000f8efc3f */
[----:B------:R-:W-:Y:S01]  /*1640*/  CS2R R16, SRZ ;  /* 0x0000000000107805 */ /* 0x000fe2000001ff00 */
[----:B------:R-:W-:Y:S01]  /*1650*/  USHF.R.U32.HI UR6, URZ, 0x4, UR6 ;  /* 0x000000043f067899 */ /* 0x000fe20008011606 */
[----:B------:R-:W-:Y:S01]  /*1660*/  IMAD.MOV.U32 R13, RZ, RZ, RZ ;  /* 0x000000ffff0d7224 */ /* 0x000fe200078e00ff */
[----:B------:R-:W-:Y:S01]  /*1670*/  ULEA UR12, UR5, UR12, 0x9 ;  /* 0x0000000c050c7291 */ /* 0x000fe2000f8e483f */
[----:B------:R-:W-:Y:S01]  /*1680*/  CS2R R18, SRZ ;  /* 0x0000000000127805 */ /* 0x000fe2000001ff00 */
[----:B------:R-:W-:Y:S01]  /*1690*/  ULOP3.LUT UR6, UR6, 0x3fff, URZ, 0xc0, !UPT ;  /* 0x00003fff06067892 */ /* 0x000fe2000f8ec03f */
[----:B------:R-:W-:Y:S01]  /*16a0*/  CS2R R20, SRZ ;  /* 0x0000000000147805 */ /* 0x000fe2000001ff00 */
[----:B------:R-:W-:Y:S01]  /*16b0*/  UMOV UR13, 0x80000020 ;  /* 0x80000020000d7882 */ /* 0x000fe20000000000 */
[----:B------:R-:W-:Y:S01]  /*16c0*/  UMOV UR15, 0x80000020 ;  /* 0x80000020000f7882 */ /* 0x000fe20000000000 */
[----:B------:R-:W-:Y:S01]  /*16d0*/  ULOP3.LUT UR6, UR6, 0x10000, URZ, 0xfc, !UPT ;  /* 0x0001000006067892 */ /* 0x000fe2000f8efc3f */
[----:B------:R-:W-:Y:S01]  /*16e0*/  CS2R R22, SRZ ;  /* 0x0000000000167805 */ /* 0x000fe2000001ff00 */
[----:B------:R-:W-:Y:S01]  /*16f0*/  ULDC UR7, c[0x0][0x50c] ;  /* 0x0001430000077ab9 */ /* 0x000fe20000000800 */
[----:B------:R-:W-:Y:S01]  /*1700*/  CS2R R56, SRZ ;  /* 0x0000000000387805 */ /* 0x000fe2000001ff00 */
[----:B------:R-:W-:Y:S01]  /*1710*/  ULEA UR14, UR5, UR6, 0x8 ;  /* 0x00000006050e7291 */ /* 0x000fe2000f8e403f */
[----:B------:R-:W-:Y:S01]  /*1720*/  CS2R R58, SRZ ;  /* 0x00000000003a7805 */ /* 0x000fe2000001ff00 */
[----:B------:R-:W-:Y:S01]  /*1730*/  UISETP.NE.AND UP0, UPT, UR7, 0x2, UPT ;  /* 0x000000020700788c */ /* 0x000fe2000bf05270 */
[----:B------:R-:W-:Y:S01]  /*1740*/  CS2R R60, SRZ ;  /* 0x00000000003c7805 */ /* 0x000fe2000001ff00 */
[----:B------:R-:W-:Y:S01]  /*1750*/  UMOV UR6, 0x2 ;  /* 0x0000000200067882 */ /* 0x000fe20000000000 */
[----:B------:R-:W-:Y:S01]  /*1760*/  CS2R R62, SRZ ;  /* 0x00000000003e7805 */ /* 0x000fe2000001ff00 */
[----:B------:R-:W-:Y:S01]  /*1770*/  USEL UR7, URZ, 0x1, UP0 ;  /* 0x000000013f077887 */ /* 0x000fe20008000000 */
[----:B------:R-:W-:-:S02]  /*1780*/  CS2R R64, SRZ ;  /* 0x0000000000407805 */ /* 0x000fc4000001ff00 */
[----:B------:R-:W-:Y:S01]  /*1790*/  CS2R R66, SRZ ;  /* 0x0000000000427805 */ /* 0x000fe2000001ff00 */
[----:B------:R-:W-:Y:S01]  /*17a0*/  QGMMA.64x64x32.F32.E5M2.E5M2 R24, gdesc[UR12], RZ, !UPT ;  /* 0x00e000000c1879f3 */ /* 0x000fe2000c7038ff */
[----:B------:R-:W-:Y:S01]  /*17b0*/  UIADD3 UR12, UR12, 0x2, URZ ;  /* 0x000000020c0c7890 */ /* 0x000fe2000fffe03f */
[----:B------:R-:W-:Y:S02]  /*17c0*/  CS2R R68, SRZ ;  /* 0x0000000000447805 */ /* 0x000fe4000001ff00 */
[----:B------:R-:W-:Y:S01]  /*17d0*/  ISETP.NE.AND P0, PT, RZ, UR7, PT ;  /* 0x00000007ff007c0c */ /* 0x000fe2000bf05270 */
[----:B------:R-:W-:Y:S01]  /*17e0*/  UIADD3 UR14, UR14, 0x2, URZ ;  /* 0x000000020e0e7890 */ /* 0x000fe2000fffe03f */
[----:B------:R-:W-:Y:S01]  /*17f0*/  IMAD.MOV.U32 R70, RZ, RZ, RZ ;  /* 0x000000ffff467224 */ /* 0x000fe200078e00ff */
[----:B------:R-:W-:Y:S01]  /*1800*/  UMOV UR13, 0x80000020 ;  /* 0x80000020000d7882 */ /* 0x000fe20000000000 */
[----:B------:R-:W-:Y:S01]  /*1810*/  UMOV UR15, 0x80000020 ;  /* 0x80000020000f7882 */ /* 0x000fe20000000000 */
[----:B------:R-:W-:Y:S01]  /*1820*/  CS2R R74, SRZ ;  /* 0x00000000004a7805 */ /* 0x000fe2000001ff00 */
[----:B------:R-:W-:Y:S01]  /*1830*/  IMAD.MOV.U32 R73, RZ, RZ, RZ ;  /* 0x000000ffff497224 */ /* 0x000fe200078e00ff */
[----:B------:R-:W-:-:S02]  /*1840*/  CS2R R76, SRZ ;  /* 0x00000000004c7805 */ /* 0x000fc4000001ff00 */
[----:B------:R-:W-:Y:S01]  /*1850*/  CS2R R78, SRZ ;  /* 0x00000000004e7805 */ /* 0x000fe2000001ff00 */
[----:B------:R-:W-:Y:S01]  /*1860*/  IMAD.MOV.U32 R80, RZ, RZ, RZ ;  /* 0x000000ffff507224 */ /* 0x000fe200078e00ff */
[----:B------:R-:W-:Y:S02]  /*1870*/  QGMMA.64x64x32.F32.E5M2.E5M2 R24, gdesc[UR12], R24, gsb0 ;  /* 0x00e000000c1879f3 */ /* 0x000fe40008003818 */
[----:B------:R-:W-:Y:S05]  /*1880*/  @!P0 BRA `(.L_x_22) ;  /* 0x0000000000888947 */ /* 0x000fea0003800000 */
[----:B------:R-:W-:Y:S02]  /*1890*/  WARPGROUP.DEPBAR.LE gsb0, 0x0 ;  /* 0x00008000000079c5 */ /* 0x000fe40000010000 */
[----:B------:R-:W-:-:S01]  /*18a0*/  FADD R79, RZ, R24 ;  /* 0x00000018ff4f7221 */ /* 0x000fc20000000000 */
[----:B------:R-:W-:Y:S01]  /*18b0*/  FADD R80, RZ, R25 ;  /* 0x00000019ff507221 */ /* 0x000fe20000000000 */
        /* <DEDUP_REMOVED lines=30> */
[----:B------:R-:W-:-:S06]  /*1aa0*/  UMOV UR6, URZ ;  /* 0x0000003f00067c82 */ /* 0x000fcc0008000000 */
.L_x_22:
[----:B------:R-:W-:-:S04]  /*1ab0*/  UIADD3 UR16, UR5, 0x1, URZ ;  /* 0x0000000105107890 */ /* 0x000fc8000fffe03f */
[----:B------:R-:W-:-:S04]  /*1ac0*/  UISETP.NE.AND UP0, UPT, UR16, 0x4, UPT ;  /* 0x000000041000788c */ /* 0x000fc8000bf05270 */
[----:B------:R-:W-:Y:S02]  /*1ad0*/  USEL UR8, URZ, 0x1, UP0 ;  /* 0x000000013f087887 */ /* 0x000fe40008000000 */
[----:B------:R-:W-:Y:S02]  /*1ae0*/  USEL UR16, UR16, URZ, UP0 ;  /* 0x0000003f10107287 */ /* 0x000fe40008000000 */
[----:B------:R-:W-:-:S06]  /*1af0*/  ULOP3.LUT UR8, UR4, UR8, URZ, 0x3c, !UPT ;  /* 0x0000000804087292 */ /* 0x000fcc000f8e3c3f */
[----:B------:R-:W-:Y:S01]  /*1b00*/  IMAD.U32 R15, RZ, RZ, UR8 ;  /* 0x00000008ff0f7e24 */ /* 0x000fe2000f8e00ff */
[----:B------:R-:W-:-:S06]  /*1b10*/  UMOV UR8, 0x1 ;  /* 0x0000000100087882 */ /* 0x000fcc0000000000 */
.L_x_17:
[----:B------:R-:W-:-:S04]  /*1b20*/  UISETP.LT.AND UP0, UPT, UR9, 0x1, UPT ;  /* 0x000000010900788c */ /* 0x000fc8000bf01270 */
[----:B------:R-:W-:-:S04]  /*1b30*/  USEL UR12, UR9, 0x1, UP0 ;  /* 0x00000001090c7887 */ /* 0x000fc80008000000 */
[----:B------:R-:W-:-:S04]  /*1b40*/  UIADD3 UR12, UR9, -UR12, URZ ;  /* 0x8000000c090c7290 */ /* 0x000fc8000fffe03f */
[----:B------:R-:W-:-:S06]  /*1b50*/  UISETP.GE.AND UP0, UPT, UR12, 0x1, UPT ;  /* 0x000000010c00788c */ /* 0x000fcc000bf06270 */
[----:B------:R-:W-:-:S13]  /*1b60*/  PLOP3.LUT P0, PT, PT, PT, UP0, 0x80, 0x0 ;  /* 0x000000000000781c */ /* 0x000fda0003f0f008 */
[----:B------:R-:W-:Y:S05]  /*1b70*/  @!P0 BRA `(.L_x_23) ;  /* 0x0000000400888947 */ /* 0x000fea0003800000 */
[----:B01----:R-:W-:Y:S01]  /*1b80*/  IMAD.U32 R8, RZ, RZ, UR12 ;  /* 0x0000000cff087e24 */ /* 0x003fe2000f8e00ff */
[----:B------:R-:W-:Y:S01]  /*1b90*/  ULDC UR17, c[0x0][0x50c] ;  /* 0x0001430000117ab9 */ /* 0x000fe20000000800 */
[----:B------:R-:W-:-:S07]  /*1ba0*/  IMAD.U32 R9, RZ, RZ, UR5 ;  /* 0x00000005ff097e24 */ /* 0x000fce000f8e00ff */
.L_x_31:
[----:B------:R-:W-:-:S13]  /*1bb0*/  ISETP.NE.AND P1, PT, R81, 0x3, PT ;  /* 0x000000035100780c */ /* 0x000fda0003f25270 */
[----:B------:R-:W-:Y:S05]  /*1bc0*/  @!P1 BRA `(.L_x_24) ;  /* 0x0000000000049947 */ /* 0x000fea0003800000 */
[----:B------:R-:W-:Y:S01]  /*1bd0*/  BPT.TRAP 0x1 ;  /* 0x000000040000795c */ /* 0x000fe20000300000 */
.L_x_24:
[----:B------:R-:W0:Y:S01]  /*1be0*/  S2UR UR12, SR_CgaCtaId ;  /* 0x00000000000c79c3 */ /* 0x000e220000008800 */
[----:B------:R-:W-:Y:S01]  /*1bf0*/  UMOV UR10, 0x400 ;  /* 0x00000400000a7882 */ /* 0x000fe20000000000 */
[----:B------:R-:W-:Y:S01]  /*1c00*/  SHF.L.U32 R10, R15, 0x1f, RZ ;  /* 0x0000001f0f0a7819 */ /* 0x000fe200000006ff */
[----:B0-----:R-:W-:-:S04]  /*1c10*/  ULEA UR10, UR12, UR10, 0x18 ;  /* 0x0000000a0c0a7291 */ /* 0x001fc8000f8ec03f */
[----:B------:R-:W-:-:S09]  /*1c20*/  ULEA UR12, UR16, UR10, 0x3 ;  /* 0x0000000a100c7291 */ /* 0x000fd2000f8e183f */
[----:B------:R0:W1:Y:S01]  /*1c30*/  SYNCS.PHASECHK.TRANS64.TRYWAIT P0, [UR12], R10 ;  /* 0x0000000aff0075a7 */ /* 0x000062000800014c */
[----:B------:R-:W-:Y:S05]  /*1c40*/  @!P1 BRA `(.L_x_25) ;  /* 0x0000000000049947 */ /* 0x000fea0003800000 */
[----:B------:R-:W-:Y:S01]  /*1c50*/  BPT.TRAP 0x1 ;  /* 0x000000040000795c */ /* 0x000fe20000300000 */
.L_x_25:
[----:B-1----:R-:W-:Y:S05]  /*1c60*/  @P0 BRA `(.L_x_26) ;  /* 0x0000000000080947 */ /* 0x002fea0003800000 */
[----:B------:R-:W1:Y:S02]  /*1c70*/  SYNCS.PHASECHK.TRANS64.TRYWAIT P0, [UR12], R10 ;  /* 0x0000000aff0075a7 */ /* 0x000e64000800014c */
[----:B-1----:R-:W-:Y:S05]  /*1c80*/  @!P0 BRA `(.L_x_27) ;  /* 0x0000004c00a08947 */ /* 0x002fea0003800000 */
.L_x_26:
[----:B------:R-:W-:Y:S01]  /*1c90*/  UIADD3 UR12, UR10, 0x8100, URZ ;  /* 0x000081000a0c7890 */ /* 0x000fe2000fffe03f */
[----:B------:R-:W-:Y:S01]  /*1ca0*/  WARPGROUP.ARRIVE ;  /* 0x00000000000079c5 */ /* 0x000fe20000000000 */
[----:B------:R-:W-:Y:S02]  /*1cb0*/  UISETP.NE.AND UP0, UPT, UR7, URZ, UPT ;  /* 0x0000003f0700728c */ /* 0x000fe4000bf05270 */
[----:B------:R-:W-:Y:S02]  /*1cc0*/  USHF.R.U32.HI UR12, URZ, 0x4, UR12 ;  /* 0x000000043f0c7899 */ /* 0x000fe4000801160c */
[----:B------:R-:W-:Y:S02]  /*1cd0*/  USEL UR8, UR8, URZ, !UP0 ;  /* 0x0000003f08087287 */ /* 0x000fe4000c000000 */
[----:B------:R-:W-:Y:S02]  /*1ce0*/  ULOP3.LUT UR7, UR12, 0x3fff, URZ, 0xc0, !UPT ;  /* 0x00003fff0c077892 */ /* 0x000fe4000f8ec03f */
[----:B------:R-:W-:-:S02]  /*1cf0*/  ULOP3.LUT UR12, UR11, 0x10000, URZ, 0xfc, !UPT ;  /* 0x000100000b0c7892 */ /* 0x000fc4000f8efc3f */
[----:B------:R-:W-:Y:S02]  /*1d00*/  ULOP3.LUT UR7, UR7, 0x10000, URZ, 0xfc, !UPT ;  /* 0x0001000007077892 */ /* 0x000fe4000f8efc3f */
[----:B------:R-:W-:Y:S02]  /*1d10*/  UISETP.NE.U32.AND UP0, UPT, UR8, URZ, UPT ;  /* 0x0000003f0800728c */ /* 0x000fe4000bf05070 */
[----:B------:R-:W-:Y:S02]  /*1d20*/  ULEA UR12, UR16, UR12, 0x9 ;  /* 0x0000000c100c7291 */ /* 0x000fe4000f8e483f */
[----:B------:R-:W-:Y:S01]  /*1d30*/  ULEA UR14, UR16, UR7, 0x8 ;  /* 0x00000007100e7291 */ /* 0x000fe2000f8e403f */
[----:B------:R-:W-:Y:S01]  /*1d40*/  UMOV UR13, 0x80000020 ;  /* 0x80000020000d7882 */ /* 0x000fe20000000000 */
[----:B------:R-:W-:Y:S01]  /*1d50*/  UMOV UR15, 0x80000020 ;  /* 0x80000020000f7882 */ /* 0x000fe20000000000 */
[----:B------:R-:W-:-:S06]  /*1d60*/  UIADD3 UR6, UR6, 0x2, URZ ;  /* 0x0000000206067890 */ /* 0x000fcc000fffe03f */
[----:B------:R-:W-:Y:S01]  /*1d70*/  QGMMA.64x64x32.F32.E5M2.E5M2 R24, gdesc[UR12], R24, UP0 ;  /* 0x00e000000c1879f3 */ /* 0x000fe2000bf03818 */
[----:B------:R-:W-:Y:S02]  /*1d80*/  UIADD3 UR12, UR12, 0x2, URZ ;  /* 0x000000020c0c7890 */ /* 0x000fe4000fffe03f */
[----:B------:R-:W-:Y:S01]  /*1d90*/  UIADD3 UR14, UR14, 0x2, URZ ;  /* 0x000000020e0e7890 */ /* 0x000fe2000fffe03f */
[----:B------:R-:W-:Y:S01]  /*1da0*/  UMOV UR13, 0x80000020 ;  /* 0x80000020000d7882 */ /* 0x000fe20000000000 */
[----:B------:R-:W-:Y:S01]  /*1db0*/  UMOV UR15, 0x80000020 ;  /* 0x80000020000f7882 */ /* 0x000fe20000000000 */
[----:B------:R-:W-:-:S04]  /*1dc0*/  UISETP.NE.AND UP0, UPT, UR6, UR17, UPT ;  /* 0x000000110600728c */ /* 0x000fc8000bf05270 */
[----:B------:R-:W-:-:S06]  /*1dd0*/  USEL UR7, URZ, 0x1, UP0 ;  /* 0x000000013f077887 */ /* 0x000fcc0008000000 */
[----:B------:R-:W-:Y:S01]  /*1de0*/  ISETP.NE.AND P0, PT, RZ, UR7, PT ;  /* 0x00000007ff007c0c */ /* 0x000fe2000bf05270 */
[----:B------:R-:W-:Y:S03]  /*1df0*/  QGMMA.64x64x32.F32.E5M2.E5M2 R24, gdesc[UR12], R24, gsb0 ;  /* 0x00e000000c1879f3 */ /* 0x000fe60008003818 */
[----:B------:R-:W-:-:S09]  /*1e00*/  WARPGROUP.DEPBAR.LE gsb0, 0x1 ;  /* 0x00008000000079c5 */ /* 0x000fd20000010100 */
[----:B------:R-:W-:Y:S05]  /*1e10*/  @!P0 BRA `(.L_x_28) ;  /* 0x0000000000888947 */ /* 0x000fea0003800000 */
[----:B------:R-:W-:Y:S02]  /*1e20*/  WARPGROUP.DEPBAR.LE gsb0, 0x0 ;  /* 0x00008000000079c5 */ /* 0x000fe40000010000 */
[----:B------:R-:W-:-:S01]  /*1e30*/  FADD R79, R24, R79 ;  /* 0x0000004f184f7221 */ /* 0x000fc20000000000 */
[----:B------:R-:W-:Y:S01]  /*1e40*/  FADD R80, R25, R80 ;  /* 0x0000005019507221 */ /* 0x000fe20000000000 */
        /* <DEDUP_REMOVED lines=30> */
[----:B------:R-:W-:-:S06]  /*2030*/  UMOV UR6, URZ ;  /* 0x0000003f00067c82 */ /* 0x000fcc0008000000 */
.L_x_28:
[----:B------:R-:W-:Y:S05]  /*2040*/  @!P1 BRA `(.L_x_29) ;  /* 0x0000000000049947 */ /* 0x000fea0003800000 */
[----:B------:R-:W-:Y:S01]  /*2050*/  BPT.TRAP 0x1 ;  /* 0x000000040000795c */ /* 0x000fe20000300000 */
.L_x_29:
[----:B------:R-:W-:-:S13]  /*2060*/  ISETP.NE.AND P0, PT, R6, RZ, PT ;  /* 0x000000ff0600720c */ /* 0x000fda0003f05270 */
[----:B01----:R-:W-:-:S05]  /*2070*/  @P0 LEA R10, R9, UR10, 0x3 ;  /* 0x0000000a090a0c11 */ /* 0x003fca000f8e18ff */
[----:B------:R-:W-:-:S05]  /*2080*/  @P0 VIADD R10, R10, 0x20 ;  /* 0x000000200a0a0836 */ /* 0x000fca0000000000 */
[----:B------:R-:W-:-:S04]  /*2090*/  @P0 PRMT R10, R3, 0x654, R10 ;  /* 0x00000654030a0816 */ /* 0x000fc8000000000a */
[----:B------:R0:W-:Y:S01]  /*20a0*/  @P0 SYNCS.ARRIVE.TRANS64.RED.A1T0 RZ, [R10+URZ], RZ ;  /* 0x000000ff0aff09a7 */ /* 0x0001e2000810043f */
[----:B------:R-:W-:-:S13]  /*20b0*/  ISETP.GT.U32.AND P0, PT, R2, 0x1, PT ;  /* 0x000000010200780c */ /* 0x000fda0003f04070 */
[----:B0-----:R-:W-:Y:S05]  /*20c0*/  @P0 BRA `(.L_x_30) ;  /* 0x0000000000040947 */ /* 0x001fea0003800000 */
[----:B------:R-:W-:Y:S01]  /*20d0*/  BPT.TRAP 0x1 ;  /* 0x000000040000795c */ /* 0x000fe20000300000 */
.L_x_30:
[----:B------:R-:W-:Y:S01]  /*20e0*/  UIADD3 UR16, UR16, 0x1, URZ ;  /* 0x0000000110107890 */ /* 0x000fe2000fffe03f */
[C---:B------:R-:W-:Y:S01]  /*20f0*/  ISETP.GT.AND P1, PT, R8.reuse, 0x1, PT ;  /* 0x000000010800780c */ /* 0x040fe20003f24270 */
[----:B------:R-:W-:Y:S02]  /*2100*/  VIADD R9, R9, 0x1 ;  /* 0x0000000109097836 */ /* 0x000fe40000000000 */
[----:B------:R-:W-:Y:S01]  /*2110*/  UISETP.NE.AND UP0, UPT, UR16, 0x4, UPT ;  /* 0x000000041000788c */ /* 0x000fe2000bf05270 */
[----:B------:R-:W-:Y:S02]  /*2120*/  VIADD R8, R8, 0xffffffff ;  /* 0xffffffff08087836 */ /* 0x000fe40000000000 */
[C---:B------:R-:W-:Y:S01]  /*2130*/  ISETP.NE.AND P0, PT, R9.reuse, 0x4, PT ;  /* 0x000000040900780c */ /* 0x040fe20003f05270 */
[----:B------:R-:W-:Y:S02]  /*2140*/  USEL UR8, URZ, 0x1, UP0 ;  /* 0x000000013f087887 */ /* 0x000fe40008000000 */
[----:B------:R-:W-:Y:S01]  /*2150*/  USEL UR16, UR16, URZ, UP0 ;  /* 0x0000003f10107287 */ /* 0x000fe20008000000 */
[----:B------:R-:W-:-:S03]  /*2160*/  SEL R9, R9, RZ, P0 ;  /* 0x000000ff09097207 */ /* 0x000fc60000000000 */
[----:B------:R-:W-:Y:S01]  /*2170*/  LOP3.LUT R15, R15, UR8, RZ, 0x3c, !PT ;  /* 0x000000080f0f7c12 */ /* 0x000fe2000f8e3cff */
[----:B------:R-:W-:Y:S01]  /*2180*/  UMOV UR8, 0x1 ;  /* 0x0000000100087882 */ /* 0x000fe20000000000 */
[----:B------:R-:W-:Y:S06]  /*2190*/  @P1 BRA `(.L_x_31) ;  /* 0xfffffff800841947 */ /* 0x000fec000383ffff */
.L_x_23:
[----:B------:R-:W-:Y:S01]  /*21a0*/  UISETP.NE.AND UP0, UPT, UR6, URZ, UPT ;  /* 0x0000003f0600728c */ /* 0x000fe2000bf05270 */
[----:B01----:R-:W0:Y:S03]  /*21b0*/  LDC R8, c[0x0][0x28c] ;  /* 0x0000a300ff087b82 */ /* 0x003e260000000800 */
[----:B------:R-:W-:-:S06]  /*21c0*/  USEL UR6, URZ, 0x1, !UP0 ;  /* 0x000000013f067887 */ /* 0x000fcc000c000000 */
[----:B------:R-:W-:Y:S02]  /*21d0*/  ISETP.NE.AND P0, PT, RZ, UR6, PT ;  /* 0x00000006ff007c0c */ /* 0x000fe4000bf05270 */
[----:B0-----:R-:W-:-:S11]  /*21e0*/  ISETP.GE.AND P1, PT, R8, 0x1, PT ;  /* 0x000000010800780c */ /* 0x001fd60003f26270 */
[----:B------:R-:W-:Y:S05]  /*21f0*/  @!P0 BRA `(.L_x_32) ;  /* 0x0000000000848947 */ /* 0x000fea0003800000 */
[----:B------:R-:W-:Y:S02]  /*2200*/  WARPGROUP.DEPBAR.LE gsb0, 0x0 ;  /* 0x00008000000079c5 */ /* 0x000fe40000010000 */
[----:B------:R-:W-:Y:S01]  /*2210*/  FADD R79, R24, R79 ;  /* 0x0000004f184f7221 */ /* 0x000fe20000000000 */
        /* <DEDUP_REMOVED lines=30> */
[----:B------:R-:W-:-:S07]  /*2400*/  FADD R16, R16, R55 ;  /* 0x0000003710107221 */ /* 0x000fce0000000000 */
.L_x_32:
[----:B------:R-:W-:Y:S02]  /*2410*/  WARPGROUP.DEPBAR.LE gsb0, 0x0 ;  /* 0x00008000000079c5 */ /* 0x000fe40000010000 */
[----:B------:R-:W-:Y:S05]  /*2420*/  @!P1 BRA `(.L_x_33) ;  /* 0x0000000000489947 */ /* 0x000fea0003800000 */
[----:B------:R-:W-:-:S13]  /*2430*/  ISETP.NE.AND P0, PT, R81, 0x3, PT ;  /* 0x000000035100780c */ /* 0x000fda0003f05270 */
[----:B------:R-:W-:Y:S05]  /*2440*/  @!P0 BRA `(.L_x_34) ;  /* 0x0000000000048947 */ /* 0x000fea0003800000 */
[----:B------:R-:W-:Y:S01]  /*2450*/  BPT.TRAP 0x1 ;  /* 0x000000040000795c */ /* 0x000fe20000300000 */
.L_x_34:
[----:B------:R-:W-:Y:S01]  /*2460*/  ISETP.NE.AND P0, PT, R6, RZ, PT ;  /* 0x000000ff0600720c */ /* 0x000fe20003f05270 */
[----:B------:R-:W-:Y:S01]  /*2470*/  UISETP.LT.AND UP1, UPT, UR9, 0x1, UPT ;  /* 0x000000010900788c */ /* 0x000fe2000bf21270 */
[----:B------:R-:W-:-:S11]  /*2480*/  IMAD.U32 R9, RZ, RZ, UR10 ;  /* 0x0000000aff097e24 */ /* 0x000fd6000f8e00ff */
[----:B------:R-:W-:-:S05]  /*2490*/  VOTEU.ANY UP0, P0 ;  /* 0x00000000003f7886 */ /* 0x000fca0000000100 */
[----:B------:R-:W-:-:S04]  /*24a0*/  @UP0 USEL UR6, UR9, 0x1, UP1 ;  /* 0x0000000109060887 */ /* 0x000fc80008800000 */
[----:B------:R-:W-:-:S06]  /*24b0*/  @UP0 UIADD3 UR6, UR5, UR9, -UR6 ;  /* 0x0000000905060290 */ /* 0x000fcc000fffe806 */
[----:B------:R-:W-:-:S04]  /*24c0*/  IMAD.U32 R8, RZ, RZ, UR6 ;  /* 0x00000006ff087e24 */ /* 0x000fc8000f8e00ff */
[----:B------:R-:W-:-:S05]  /*24d0*/  @P0 IMAD.SHL.U32 R8, R8, 0x8, RZ ;  /* 0x0000000808080824 */ /* 0x000fca00078e00ff */
[----:B------:R-:W-:-:S04]  /*24e0*/  @P0 LOP3.LUT R8, R8, 0x18, RZ, 0xc0, !PT ;  /* 0x0000001808080812 */ /* 0x000fc800078ec0ff */
[----:B------:R-:W-:-:S04]  /*24f0*/  @P0 IADD3 R8, R9, 0x20, R8 ;  /* 0x0000002009080810 */ /* 0x000fc80007ffe008 */
[----:B------:R-:W-:-:S04]  /*2500*/  @P0 PRMT R8, R3, 0x654, R8 ;  /* 0x0000065403080816 */ /* 0x000fc80000000008 */
[----:B------:R0:W-:Y:S01]  /*2510*/  @P0 SYNCS.ARRIVE.TRANS64.RED.A1T0 RZ, [R8+URZ], RZ ;  /* 0x000000ff08ff09a7 */ /* 0x0001e2000810043f */
[----:B------:R-:W-:-:S13]  /*2520*/  ISETP.GT.U32.AND P0, PT, R2, 0x1, PT ;  /* 0x000000010200780c */ /* 0x000fda0003f04070 */
[----:B0-----:R-:W-:Y:S05]  /*2530*/  @P0 BRA `(.L_x_33) ;  /* 0x0000000000040947 */ /* 0x001fea0003800000 */
[----:B------:R-:W-:Y:S01]  /*2540*/  BPT.TRAP 0x1 ;  /* 0x000000040000795c */ /* 0x000fe20000300000 */
.L_x_33:
[----:B------:R-:W0:Y:S01]  /*2550*/  LDC R24, c[0x0][0x288] ;  /* 0x0000a200ff187b82 */ /* 0x000e220000000800 */
[--C-:B------:R-:W-:Y:S01]  /*2560*/  SHF.R.U32.HI R8, RZ, 0x2, R0.reuse ;  /* 0x00000002ff087819 */ /* 0x100fe20000011600 */
[----:B------:R-:W-:Y:S01]  /*2570*/  IMAD.SHL.U32 R15, R72, 0x40, RZ ;  /* 0x00000040480f7824 */ /* 0x000fe200078e00ff */
[----:B------:R-:W-:Y:S01]  /*2580*/  LOP3.LUT R10, R0, 0x60, RZ, 0xc0, !PT ;  /* 0x00000060000a7812 */ /* 0x000fe200078ec0ff */
[----:B------:R-:W-:Y:S01]  /*2590*/  ULDC UR6, c[0x0][0x284] ;  /* 0x0000a10000067ab9 */ /* 0x000fe20000000800 */
[----:B------:R-:W-:Y:S01]  /*25a0*/  SHF.R.U32.HI R11, RZ, 0x7, R0 ;  /* 0x00000007ff0b7819 */ /* 0x000fe20000011600 */
[----:B------:R-:W-:Y:S01]  /*25b0*/  IMAD.WIDE R30, R71, 0x80, RZ ;  /* 0x00000080471e7825 */ /* 0x000fe200078e02ff */
[----:B------:R-:W-:Y:S02]  /*25c0*/  LOP3.LUT R9, R8, 0x7, RZ, 0xc0, !PT ;  /* 0x0000000708097812 */ /* 0x000fe400078ec0ff */
[----:B------:R-:W-:Y:S02]  /*25d0*/  SHF.R.U32.HI R10, RZ, 0x1, R10 ;  /* 0x00000001ff0a7819 */ /* 0x000fe4000001160a */
[----:B------:R-:W-:-:S02]  /*25e0*/  LOP3.LUT R8, R11, 0x1, RZ, 0xc0, !PT ;  /* 0x000000010b087812 */ /* 0x000fc400078ec0ff */
[----:B------:R-:W-:Y:S02]  /*25f0*/  IADD3 R25, RZ, -R10, -R9 ;  /* 0x8000000aff197210 */ /* 0x000fe40007ffe809 */
[----:B------:R-:W-:Y:S01]  /*2600*/  LOP3.LUT R11, R0, 0x3, RZ, 0xc0, !PT ;  /* 0x00000003000b7812 */ /* 0x000fe200078ec0ff */
[C---:B------:R-:W-:Y:S02]  /*2610*/  IMAD.SHL.U32 R26, R8.reuse, 0x40, RZ ;  /* 0x00000040081a7824 */ /* 0x040fe400078e00ff */
[----:B------:R-:W-:Y:S02]  /*2620*/  IMAD R25, R8, -0x40, R25 ;  /* 0xffffffc008197824 */ /* 0x000fe400078e0219 */
[----:B------:R-:W-:Y:S01]  /*2630*/  IMAD.SHL.U32 R8, R71, 0x80, RZ ;  /* 0x0000008047087824 */ /* 0x000fe200078e00ff */
[----:B------:R-:W-:Y:S01]  /*2640*/  LOP3.LUT R9, R26, 0x40, R9, 0xe2, !PT ;  /* 0x000000401a097812 */ /* 0x000fe200078ee209 */
[----:B------:R-:W-:Y:S01]  /*2650*/  IMAD.MOV.U32 R26, RZ, RZ, -0x1 ;  /* 0xffffffffff1a7424 */ /* 0x000fe200078e00ff */
[----:B0-----:R-:W-:Y:S01]  /*2660*/  ISETP.GE.AND P0, PT, R15, R24, PT ;  /* 0x000000180f00720c */ /* 0x001fe20003f06270 */
[----:B------:R-:W-:Y:S01]  /*2670*/  IMAD R28, R11, -0x2, R24 ;  /* 0xfffffffe0b1c7824 */ /* 0x000fe200078e0218 */
[----:B------:R-:W-:Y:S01]  /*2680*/  IADD3 R27, -R8, UR6, R25 ;  /* 0x00000006081b7c10 */ /* 0x000fe2000fffe119 */
[----:B------:R-:W-:Y:S01]  /*2690*/  IMAD.SHL.U32 R24, R0, 0x2, RZ ;  /* 0x0000000200187824 */ /* 0x000fe200078e00ff */
[----:B------:R-:W-:Y:S01]  /*26a0*/  ISETP.GE.OR P0, PT, R8, UR6, P0 ;  /* 0x0000000608007c0c */ /* 0x000fe20008706670 */
[----:B------:R-:W-:Y:S01]  /*26b0*/  IMAD.IADD R28, R28, 0x1, -R15 ;  /* 0x000000011c1c7824 */ /* 0x000fe200078e0a0f */
[----:B------:R-:W-:-:S02]  /*26c0*/  LOP3.LUT R35, R30, R9, R10, 0xfe, !PT ;  /* 0x000000091e237212 */ /* 0x000fc400078efe0a */
[----:B------:R-:W-:-:S09]  /*26d0*/  LOP3.LUT R24, R15, 0x6, R24, 0xf8, !PT ;  /* 0x000000060f187812 */ /* 0x000fd200078ef818 */
[----:B------:R-:W-:Y:S05]  /*26e0*/  @P0 BRA `(.L_x_35) ;  /* 0x0000002400b00947 */ /* 0x000fea0003800000 */
[----:B------:R-:W0:Y:S01]  /*26f0*/  LDC.64 R32, c[0x0][0x5c8] ;  /* 0x00017200ff207b82 */ /* 0x000e220000000a00 */
[----:B------:R-:W-:Y:S01]  /*2700*/  SHF.R.S32.HI R15, RZ, 0x1f, R14 ;  /* 0x0000001fff0f7819 */ /* 0x000fe2000001140e */
[----:B------:R-:W-:Y:S01]  /*2710*/  ULDC.64 UR6, c[0x0][0x5d0] ;  /* 0x0001740000067ab9 */ /* 0x000fe20000000a00 */
[----:B------:R-:W-:Y:S01]  /*2720*/  SHF.R.S32.HI R25, RZ, 0x1f, R24 ;  /* 0x0000001fff197819 */ /* 0x000fe20000011418 */
[----:B------:R-:W-:Y:S02]  /*2730*/  BSSY B0, `(.L_x_35) ;  /* 0x0000267000007945 */ /* 0x000fe40003800000 */
[----:B------:R-:W-:-:S04]  /*2740*/  IMAD R9, R15, UR6, RZ ;  /* 0x000000060f097c24 */ /* 0x000fc8000f8e02ff */
[C---:B------:R-:W-:Y:S02]  /*2750*/  IMAD R11, R14.reuse, UR7, R9 ;  /* 0x000000070e0b7c24 */ /* 0x040fe4000f8e0209 */
[----:B------:R-:W-:Y:S01]  /*2760*/  IMAD.WIDE.U32 R8, R14, UR6, R24 ;  /* 0x000000060e087c25 */ /* 0x000fe2000f8e0018 */
[----:B------:R-:W-:-:S03]  /*2770*/  ULDC.64 UR6, c[0x0][0x5c0] ;  /* 0x0001700000067ab9 */ /* 0x000fc60000000a00 */
[----:B------:R-:W-:Y:S02]  /*2780*/  IMAD.IADD R9, R9, 0x1, R11 ;  /* 0x0000000109097824 */ /* 0x000fe400078e020b */
[-C--:B0-----:R-:W-:Y:S02]  /*2790*/  IMAD R10, R31, R32.reuse, RZ ;  /* 0x000000201f0a7224 */ /* 0x081fe400078e02ff */
[----:B------:R-:W-:-:S04]  /*27a0*/  IMAD.WIDE.U32 R8, R35, R32, R8 ;  /* 0x0000002023087225 */ /* 0x000fc800078e0008 */
[----:B------:R-:W-:Y:S01]  /*27b0*/  IMAD R11, R35, R33, R10 ;  /* 0x00000021230b7224 */ /* 0x000fe200078e020a */
[----:B------:R-:W-:Y:S02]  /*27c0*/  LEA R10, P0, R32, R8, 0x3 ;  /* 0x00000008200a7211 */ /* 0x000fe400078018ff */
[----:B------:R-:W-:Y:S01]  /*27d0*/  IADD3 R8, P1, R8, UR6, RZ ;  /* 0x0000000608087c10 */ /* 0x000fe2000ff3e0ff */
[----:B------:R-:W-:Y:S01]  /*27e0*/  IMAD.IADD R9, R9, 0x1, R11 ;  /* 0x0000000109097824 */ /* 0x000fe200078e020b */
[----:B------:R-:W-:-:S04]  /*27f0*/  IADD3 R10, P2, R10, UR6, RZ ;  /* 0x000000060a0a7c10 */ /* 0x000fc8000ff5e0ff */
[----:B------:R-:W-:Y:S02]  /*2800*/  LEA.HI.X R11, R32, R9, R33, 0x3, P0 ;  /* 0x00000009200b7211 */ /* 0x000fe400000f1c21 */
[----:B----45:R-:W-:Y:S02]  /*2810*/  FSETP.NEU.AND P0, PT, R12, RZ, PT ;  /* 0x000000ff0c00720b */ /* 0x030fe40003f0d000 */
[----:B------:R-:W-:Y:S02]  /*2820*/  IADD3.X R9, R9, UR7, RZ, P1, !PT ;  /* 0x0000000709097c10 */ /* 0x000fe40008ffe4ff */
[----:B------:R-:W-:-:S09]  /*2830*/  IADD3.X R11, R11, UR7, RZ, P2, !PT ;  /* 0x000000070b0b7c10 */ /* 0x000fd200097fe4ff */
[----:B------:R-:W-:Y:S05]  /*2840*/  @!P0 BRA `(.L_x_36) ;  /* 0x0000001c00148947 */ /* 0x000fea0003800000 */
[----:B------:R-:W-:Y:S01]  /*2850*/  ULDC.64 UR6, c[0x0][0x5b8] ;  /* 0x00016e0000067ab9 */ /* 0x000fe20000000a00 */
[----:B------:R-:W-:Y:S01]  /*2860*/  ISETP.GE.AND P0, PT, R28, 0x1, PT ;  /* 0x000000011c00780c */ /* 0x000fe20003f06270 */
[----:B------:R-:W-:Y:S01]  /*2870*/  IMAD R15, R15, UR6, RZ ;  /* 0x000000060f0f7c24 */ /* 0x000fe2000f8e02ff */
[----:B------:R-:W-:Y:S01]  /*2880*/  ULDC.64 UR10, c[0x0][0x5a8] ;  /* 0x00016a00000a7ab9 */ /* 0x000fe20000000a00 */
[C---:B------:R-:W-:Y:S01]  /*2890*/  IMAD.WIDE.U32 R24, R14.reuse, UR6, R24 ;  /* 0x000000060e187c25 */ /* 0x040fe2000f8e0018 */
[----:B------:R-:W-:Y:S01]  /*28a0*/  ISETP.LT.OR P3, PT, R27, 0x1, !P0 ;  /* 0x000000011b00780c */ /* 0x000fe20004761670 */
[----:B------:R-:W-:Y:S02]  /*28b0*/  BSSY B1, `(.L_x_37) ;  /* 0x000000c000017945 */ /* 0x000fe40003800000 */
[----:B------:R-:W-:Y:S01]  /*28c0*/  IMAD R15, R14, UR7, R15 ;  /* 0x000000070e0f7c24 */ /* 0x000fe2000f8e020f */
[----:B------:R-:W-:Y:S02]  /*28d0*/  ULDC.64 UR6, c[0x0][0x5b0] ;  /* 0x00016c0000067ab9 */ /* 0x000fe40000000a00 */
[----:B------:R-:W-:-:S02]  /*28e0*/  IMAD R29, R31, UR6, RZ ;  /* 0x000000061f1d7c24 */ /* 0x000fc4000f8e02ff */
[----:B------:R-:W-:Y:S02]  /*28f0*/  IMAD.IADD R25, R25, 0x1, R15 ;  /* 0x0000000119197824 */ /* 0x000fe400078e020f */
[C---:B------:R-:W-:Y:S02]  /*2900*/  IMAD R29, R35.reuse, UR7, R29 ;  /* 0x00000007231d7c24 */ /* 0x040fe4000f8e021d */
[----:B------:R-:W-:-:S03]  /*2910*/  IMAD.WIDE.U32 R14, R35, UR6, R24 ;  /* 0x00000006230e7c25 */ /* 0x000fc6000f8e0018 */
[----:B------:R-:W-:-:S04]  /*2920*/  IADD3 R14, P1, R14, UR10, RZ ;  /* 0x0000000a0e0e7c10 */ /* 0x000fc8000ff3e0ff */
[--C-:B------:R-:W-:Y:S02]  /*2930*/  IADD3.X R15, R15, UR11, R29.reuse, P1, !PT ;  /* 0x0000000b0f0f7c10 */ /* 0x100fe40008ffe41d */
[----:B------:R-:W-:Y:S01]  /*2940*/  PRMT R29, RZ, 0x7610, R29 ;  /* 0x00007610ff1d7816 */ /* 0x000fe2000000001d */
[----:B------:R-:W-:Y:S06]  /*2950*/  @P3 BRA `(.L_x_38) ;  /* 0x0000000000043947 */ /* 0x000fec0003800000 */
[----:B------:R0:W5:Y:S02]  /*2960*/  LDG.E.U8 R29, desc[UR18][R14.64] ;  /* 0x000000120e1d7981 */ /* 0x000164000c1e1100 */
.L_x_38:
[----:B------:R-:W-:Y:S05]  /*2970*/  BSYNC B1 ;  /* 0x0000000000017941 */ /* 0x000fea0003800000 */
.L_x_37:
[----:B-----5:R-:W-:Y:S01]  /*2980*/  LOP3.LUT R29, R29, 0xff, RZ, 0xc0, !PT ;  /* 0x000000ff1d1d7812 */ /* 0x020fe200078ec0ff */
[----:B------:R-:W-:Y:S01]  /*2990*/  BSSY B1, `(.L_x_39) ;  /* 0x000000c000017945 */ /* 0x000fe20003800000 */
[----:B------:R-:W-:Y:S02]  /*29a0*/  ISETP.GE.AND P1, PT, R28, 0x2, PT ;  /* 0x000000021c00780c */ /* 0x000fe40003f26270 */
[----:B------:R-:W-:Y:S02]  /*29b0*/  F2FP.F16.E5M2.UNPACK_B R29, R29 ;  /* 0x0000001dff1d723e */ /* 0x000fe400020004ff */
[----:B------:R-:W-:-:S03]  /*29c0*/  ISETP.LT.OR P2, PT, R27, 0x1, !P1 ;  /* 0x000000011b00780c */ /* 0x000fc60004f41670 */
[----:B------:R-:W-:-:S05]  /*29d0*/  HADD2.F32 R29, -RZ, R29.H0_H0 ;  /* 0x2000001dff1d7230 */ /* 0x000fca0000004100 */
[----:B------:R-:W-:Y:S01]  /*29e0*/  FMUL R32, R29, R12 ;  /* 0x0000000c1d207220 */ /* 0x000fe20000400000 */
[----:B------:R-:W-:-:S03]  /*29f0*/  PRMT R29, RZ, 0x7610, R29 ;  /* 0x00007610ff1d7816 */ /* 0x000fc6000000001d */
[----:B--2---:R-:W-:-:S05]  /*2a00*/  FFMA R32, R79, R7, R32 ;  /* 0x000000074f207223 */ /* 0x004fca0000000020 */
[----:B------:R-:W-:-:S05]  /*2a10*/  F2FP.SATFINITE.E5M2.F32.PACK_AB_MERGE_C R33, RZ, R32, RZ ;  /* 0x00000020ff21723e */ /* 0x000fca00048060ff */
[----:B------:R1:W-:Y:S01]  /*2a20*/  @!P3 STG.E.U8 desc[UR18][R8.64], R33 ;  /* 0x000000210800b986 */ /* 0x0003e2000c101112 */
[----:B------:R-:W-:Y:S05]  /*2a30*/  @P2 BRA `(.L_x_40) ;  /* 0x0000000000042947 */ /* 0x000fea0003800000 */
[----:B------:R2:W5:Y:S02]  /*2a40*/  LDG.E.U8 R29, desc[UR18][R14.64+0x1] ;  /* 0x000001120e1d7981 */ /* 0x000564000c1e1100 */
.L_x_40:
[----:B------:R-:W-:Y:S05]  /*2a50*/  BSYNC B1 ;  /* 0x0000000000017941 */ /* 0x000fea0003800000 */
.L_x_39:
[----:B-----5:R-:W-:Y:S01]  /*2a60*/  LOP3.LUT R29, R29, 0xff, RZ, 0xc0, !PT ;  /* 0x000000ff1d1d7812 */ /* 0x020fe200078ec0ff */
[----:B------:R-:W-:Y:S01]  /*2a70*/  BSSY B1, `(.L_x_41) ;  /* 0x0000012000017945 */ /* 0x000fe20003800000 */
[----:B-1----:R-:W-:Y:S02]  /*2a80*/  IADD3 R33, P3, R35, 0x8, RZ ;  /* 0x0000000823217810 */ /* 0x002fe40007f7e0ff */
[----:B------:R-:W-:Y:S02]  /*2a90*/  F2FP.F16.E5M2.UNPACK_B R29, R29 ;  /* 0x0000001dff1d723e */ /* 0x000fe400020004ff */
[----:B------:R-:W-:Y:S01]  /*2aa0*/  ISETP.LT.OR P0, PT, R27, 0x9, !P0 ;  /* 0x000000091b00780c */ /* 0x000fe20004701670 */
[----:B------:R-:W-:Y:S02]  /*2ab0*/  IMAD.X R30, RZ, RZ, R31, P3 ;  /* 0x000000ffff1e7224 */ /* 0x000fe400018e061f */
[----:B------:R-:W-:Y:S02]  /*2ac0*/  HADD2.F32 R29, -RZ, R29.H0_H0 ;  /* 0x2000001dff1d7230 */ /* 0x000fe40000004100 */
[----:B------:R-:W-:-:S02]  /*2ad0*/  IMAD R30, R30, UR6, RZ ;  /* 0x000000061e1e7c24 */ /* 0x000fc4000f8e02ff */
[----:B------:R-:W-:-:S04]  /*2ae0*/  IMAD.WIDE.U32 R24, R33, UR6, R24 ;  /* 0x0000000621187c25 */ /* 0x000fc8000f8e0018 */
[----:B------:R-:W-:Y:S01]  /*2af0*/  FMUL R29, R29, R12 ;  /* 0x0000000c1d1d7220 */ /* 0x000fe20000400000 */
[----:B------:R-:W-:-:S03]  /*2b00*/  IMAD R33, R33, UR7, R30 ;  /* 0x0000000721217c24 */ /* 0x000fc6000f8e021e */
[----:B------:R-:W-:Y:S01]  /*2b10*/  FFMA R29, R80, R7, R29 ;  /* 0x00000007501d7223 */ /* 0x000fe2000000001d */
[----:B------:R-:W-:-:S04]  /*2b20*/  IADD3 R24, P3, R24, UR10, RZ ;  /* 0x0000000a18187c10 */ /* 0x000fc8000ff7e0ff */
[----:B------:R-:W-:Y:S02]  /*2b30*/  F2FP.SATFINITE.E5M2.F32.PACK_AB_MERGE_C R31, RZ, R29, RZ ;  /* 0x0000001dff1f723e */ /* 0x000fe400048060ff */
[----:B------:R-:W-:Y:S02]  /*2b40*/  IADD3.X R25, R25, UR11, R33, P3, !PT ;  /* 0x0000000b19197c10 */ /* 0x000fe40009ffe421 */
[----:B------:R-:W-:Y:S01]  /*2b50*/  PRMT R29, RZ, 0x7610, R29 ;  /* 0x00007610ff1d7816 */ /* 0x000fe2000000001d */
[----:B------:R1:W-:Y:S01]  /*2b60*/  @!P2 STG.E.U8 desc[UR18][R8.64+0x1], R31 ;  /* 0x0000011f0800a986 */ /* 0x0003e2000c101112 */
[----:B------:R-:W-:Y:S05]  /*2b70*/  @P0 BRA `(.L_x_42) ;  /* 0x0000000000040947 */ /* 0x000fea0003800000 */
[----:B------:R3:W5:Y:S02]  /*2b80*/  LDG.E.U8 R29, desc[UR18][R24.64] ;  /* 0x00000012181d7981 */ /* 0x000764000c1e1100 */
.L_x_42:
[----:B------:R-:W-:Y:S05]  /*2b90*/  BSYNC B1 ;  /* 0x0000000000017941 */ /* 0x000fea0003800000 */
.L_x_41:
[----:B-----5:R-:W-:Y:S01]  /*2ba0*/  LOP3.LUT R29, R29, 0xff, RZ, 0xc0, !PT ;  /* 0x000000ff1d1d7812 */ /* 0x020fe200078ec0ff */
[----:B------:R-:W-:Y:S01]  /*2bb0*/  BSSY B1, `(.L_x_43) ;  /* 0x000000b000017945 */ /* 0x000fe20003800000 */
[----:B------:R-:W-:Y:S02]  /*2bc0*/  ISETP.LT.OR P1, PT, R27, 0x9, !P1 ;  /* 0x000000091b00780c */ /* 0x000fe40004f21670 */
[----:B------:R-:W-:-:S05]  /*2bd0*/  F2FP.F16.E5M2.UNPACK_B R29, R29 ;  /* 0x0000001dff1d723e */ /* 0x000fca00020004ff */
[----:B------:R-:W-:-:S05]  /*2be0*/  HADD2.F32 R29, -RZ, R29.H0_H0 ;  /* 0x2000001dff1d7230 */ /* 0x000fca0000004100 */
[----:B------:R-:W-:Y:S01]  /*2bf0*/  FMUL R30, R29, R12 ;  /* 0x0000000c1d1e7220 */ /* 0x000fe20000400000 */
[----:B------:R-:W-:-:S03]  /*2c00*/  PRMT R29, RZ, 0x7610, R29 ;  /* 0x00007610ff1d7816 */ /* 0x000fc6000000001d */
[----:B------:R-:W-:-:S05]  /*2c10*/  FFMA R30, R77, R7, R30 ;  /* 0x000000074d1e7223 */ /* 0x000fca000000001e */
[----:B-1----:R-:W-:-:S05]  /*2c20*/  F2FP.SATFINITE.E5M2.F32.PACK_AB_MERGE_C R31, RZ, R30, RZ ;  /* 0x0000001eff1f723e */ /* 0x002fca00048060ff */
[----:B------:R1:W-:Y:S01]  /*2c30*/  @!P0 STG.E.U8 desc[UR18][R10.64], R31 ;  /* 0x0000001f0a008986 */ /* 0x0003e2000c101112 */
[----:B------:R-:W-:Y:S05]  /*2c40*/  @P1 BRA `(.L_x_44) ;  /* 0x0000000000041947 */ /* 0x000fea0003800000 */
[----:B------:R4:W5:Y:S02]  /*2c50*/  LDG.E.U8 R29, desc[UR18][R24.64+0x1] ;  /* 0x00000112181d7981 */ /* 0x000964000c1e1100 */
.L_x_44:
[----:B------:R-:W-:Y:S05]  /*2c60*/  BSYNC B1 ;  /* 0x0000000000017941 */ /* 0x000fea0003800000 */
.L_x_43:
[----:B-----5:R-:W-:Y:S01]  /*2c70*/  LOP3.LUT R29, R29, 0xff, RZ, 0xc0, !PT ;  /* 0x000000ff1d1d7812 */ /* 0x020fe200078ec0ff */
[----:B------:R-:W-:Y:S01]  /*2c80*/  BSSY B1, `(.L_x_45) ;  /* 0x000000c000017945 */ /* 0x000fe20003800000 */
[----:B------:R-:W-:Y:S02]  /*2c90*/  ISETP.GE.AND P0, PT, R28, 0x9, PT ;  /* 0x000000091c00780c */ /* 0x000fe40003f06270 */
[----:B------:R-:W-:Y:S02]  /*2ca0*/  F2FP.F16.E5M2.UNPACK_B R29, R29 ;  /* 0x0000001dff1d723e */ /* 0x000fe400020004ff */
[----:B------:R-:W-:-:S03]  /*2cb0*/  ISETP.LT.OR P2, PT, R27, 0x1, !P0 ;  /* 0x000000011b00780c */ /* 0x000fc60004741670 */
[----:B------:R-:W-:-:S05]  /*2cc0*/  HADD2.F32 R29, -RZ, R29.H0_H0 ;  /* 0x2000001dff1d7230 */ /* 0x000fca0000004100 */
[----:B------:R-:W-:-:S04]  /*2cd0*/  FMUL R29, R29, R12 ;  /* 0x0000000c1d1d7220 */ /* 0x000fc80000400000 */
[----:B------:R-:W-:-:S05]  /*2ce0*/  FFMA R29, R78, R7, R29 ;  /* 0x000000074e1d7223 */ /* 0x000fca000000001d */
[----:B-1----:R-:W-:Y:S02]  /*2cf0*/  F2FP.SATFINITE.E5M2.F32.PACK_AB_MERGE_C R31, RZ, R29, RZ ;  /* 0x0000001dff1f723e */ /* 0x002fe400048060ff */
[----:B------:R-:W-:-:S03]  /*2d00*/  PRMT R29, RZ, 0x7610, R29 ;  /* 0x00007610ff1d7816 */ /* 0x000fc6000000001d */
[----:B------:R1:W-:Y:S01]  /*2d10*/  @!P1 STG.E.U8 desc[UR18][R10.64+0x1], R31 ;  /* 0x0000011f0a009986 */ /* 0x0003e2000c101112 */
[----:B------:R-:W-:Y:S05]  /*2d20*/  @P2 BRA `(.L_x_46) ;  /* 0x0000000000042947 */ /* 0x000fea0003800000 */
[----:B------:R0:W5:Y:S02]  /*2d30*/  LDG.E.U8 R29, desc[UR18][R14.64+0x8] ;  /* 0x000008120e1d7981 */ /* 0x000164000c1e1100 */
.L_x_46:
[----:B------:R-:W-:Y:S05]  /*2d40*/  BSYNC B1 ;  /* 0x0000000000017941 */ /* 0x000fea0003800000 */
.L_x_45:
        /* <DEDUP_REMOVED lines=13> */
.L_x_48:
[----:B------:R-:W-:Y:S05]  /*2e20*/  BSYNC B1 ;  /* 0x0000000000017941 */ /* 0x000fea0003800000 */
.L_x_47:
[----:B-----5:R-:W-:Y:S01]  /*2e30*/  LOP3.LUT R29, R29, 0xff, RZ, 0xc0, !PT ;  /* 0x000000ff1d1d7812 */ /* 0x020fe200078ec0ff */
[----:B------:R-:W-:Y:S01]  /*2e40*/  BSSY B1, `(.L_x_49) ;  /* 0x000000b000017945 */ /* 0x000fe20003800000 */
[----:B------:R-:W-:Y:S02]  /*2e50*/  ISETP.LT.OR P0, PT, R27, 0x9, !P0 ;  /* 0x000000091b00780c */ /* 0x000fe40004701670 */
[----:B------:R-:W-:-:S05]  /*2e60*/  F2FP.F16.E5M2.UNPACK_B R29, R29 ;  /* 0x0000001dff1d723e */ /* 0x000fca00020004ff */
        /* <DEDUP_REMOVED lines=8> */
.L_x_50:
[----:B------:R-:W-:Y:S05]  /*2ef0*/  BSYNC B1 ;  /* 0x0000000000017941 */ /* 0x000fea0003800000 */
.L_x_49:
        /* <DEDUP_REMOVED lines=12> */
.L_x_52:
[----:B------:R-:W-:Y:S05]  /*2fc0*/  BSYNC B1 ;  /* 0x0000000000017941 */ /* 0x000fea0003800000 */
.L_x_51:
        /* <DEDUP_REMOVED lines=13> */
.L_x_54:
[----:B------:R-:W-:Y:S05]  /*30a0*/  BSYNC B1 ;  /* 0x0000000000017941 */ /* 0x000fea0003800000 */
.L_x_53:
        /* <DEDUP_REMOVED lines=13> */
.L_x_56:
[----:B------:R-:W-:Y:S05]  /*3180*/  BSYNC B1 ;  /* 0x0000000000017941 */ /* 0x000fea0003800000 */
.L_x_55:
        /* <DEDUP_REMOVED lines=12> */
.L_x_58:
[----:B------:R-:W-:Y:S05]  /*3250*/  BSYNC B1 ;  /* 0x0000000000017941 */ /* 0x000fea0003800000 */
.L_x_57:
        /* <DEDUP_REMOVED lines=12> */
.L_x_60:
[----:B------:R-:W-:Y:S05]  /*3320*/  BSYNC B1 ;  /* 0x0000000000017941 */ /* 0x000fea0003800000 */
.L_x_59:
        /* <DEDUP_REMOVED lines=13> */
.L_x_62:
[----:B------:R-:W-:Y:S05]  /*3400*/  BSYNC B1 ;  /* 0x0000000000017941 */ /* 0x000fea0003800000 */
.L_x_61:
        /* <DEDUP_REMOVED lines=13> */
.L_x_64:
[----:B------:R-:W-:Y:S05]  /*34e0*/  BSYNC B1 ;  /* 0x0000000000017941 */ /* 0x000fea0003800000 */
.L_x_63:
        /* <DEDUP_REMOVED lines=12> */
.L_x_66:
[----:B------:R-:W-:Y:S05]  /*35b0*/  BSYNC B1 ;  /* 0x0000000000017941 */ /* 0x000fea0003800000 */
.L_x_65:
        /* <DEDUP_REMOVED lines=12> */
.L_x_68:
[----:B------:R-:W-:Y:S05]  /*3680*/  BSYNC B1 ;  /* 0x0000000000017941 */ /* 0x000fea0003800000 */
.L_x_67:
        /* <DEDUP_REMOVED lines=13> */
.L_x_70:
[----:B------:R-:W-:Y:S05]  /*3760*/  BSYNC B1 ;  /* 0x0000000000017941 */ /* 0x000fea0003800000 */
.L_x_69:
        /* <DEDUP_REMOVED lines=13> */
.L_x_72:
[----:B------:R-:W-:Y:S05]  /*3840*/  BSYNC B1 ;  /* 0x0000000000017941 */ /* 0x000fea0003800000 */
.L_x_71:
        /* <DEDUP_REMOVED lines=12> */
.L_x_74:
[----:B------:R-:W-:Y:S05]  /*3910*/  BSYNC B1 ;  /* 0x0000000000017941 */ /* 0x000fea0003800000 */
.L_x_73:
        /* <DEDUP_REMOVED lines=12> */
.L_x_76:
[----:B------:R-:W-:Y:S05]  /*39e0*/  BSYNC B1 ;  /* 0x0000000000017941 */ /* 0x000fea0003800000 */
.L_x_75:
        /* <DEDUP_REMOVED lines=13> */
.L_x_78:
[----:B------:R-:W-:Y:S05]  /*3ac0*/  BSYNC B1 ;  /* 0x0000000000017941 */ /* 0x000fea0003800000 */
.L_x_77:
        /* <DEDUP_REMOVED lines=13> */
.L_x_80:
[----:B------:R-:W-:Y:S05]  /*3ba0*/  BSYNC B1 ;  /* 0x0000000000017941 */ /* 0x000fea0003800000 */
.L_x_79:
        /* <DEDUP_REMOVED lines=12> */
.L_x_82:
[----:B------:R-:W-:Y:S05]  /*3c70*/  BSYNC B1 ;  /* 0x0000000000017941 */ /* 0x000fea0003800000 */
.L_x_81:
[----:B-----5:R-:W-:Y:S01]  /*3c80*/  LOP3.LUT R29, R29, 0xff, RZ, 0xc0, !PT ;  /* 0x000000ff1d1d7812 */ /* 0x020fe200078ec0ff */
[----:B------:R-:W-:Y:S01]  /*3c90*/  BSSY B1, `(.L_x_83) ;  /* 0x000000b000017945 */ /* 0x000fe20003800000 */
[----:B------:R-:W-:Y:S02]  /*3ca0*/  ISETP.LT.OR P1, PT, R27, 0x9, !P1 ;  /* 0x000000091b00780c */ /* 0x000fe40004f21670 */
[----:B------:R-:W-:-:S05]  /*3cb0*/  F2FP.F16.E5M2.UNPACK_B R29, R29 ;  /* 0x0000001dff1d723e */ /* 0x000fca00020004ff */
[----:B------:R-:W-:-:S05]  /*3cc0*/  HADD2.F32 R29, -RZ, R29.H0_H0 ;  /* 0x2000001dff1d7230 */ /* 0x000fca0000004100 */
[----:B------:R-:W-:-:S04]  /*3cd0*/  FMUL R30, R29, R12 ;  /* 0x0000000c1d1e7220 */ /* 0x000fc80000400000 */
[----:B------:R-:W-:Y:S01]  /*3ce0*/  FFMA R30, R23, R7, R30 ;  /* 0x00000007171e7223 */ /* 0x000fe2000000001e */
[----:B------:R-:W-:-:S04]  /*3cf0*/  PRMT R23, RZ, 0x7610, R23 ;  /* 0x00007610ff177816 */ /* 0x000fc80000000017 */
[----:B------:R-:W-:-:S05]  /*3d00*/  F2FP.SATFINITE.E5M2.F32.PACK_AB_MERGE_C R29, RZ, R30, RZ ;  /* 0x0000001eff1d723e */ /* 0x000fca00048060ff */
[----:B------:R0:W-:Y:S01]  /*3d10*/  @!P0 STG.E.U8 desc[UR18][R10.64+0x28], R29 ;  /* 0x0000281d0a008986 */ /* 0x0001e2000c101112 */
[----:B------:R-:W-:Y:S05]  /*3d20*/  @P1 BRA `(.L_x_84) ;  /* 0x0000000000041947 */ /* 0x000fea0003800000 */
[----:B------:R0:W5:Y:S02]  /*3d30*/  LDG.E.U8 R23, desc[UR18][R24.64+0x29] ;  /* 0x0000291218177981 */ /* 0x000164000c1e1100 */
.L_x_84:
[----:B------:R-:W-:Y:S05]  /*3d40*/  BSYNC B1 ;  /* 0x0000000000017941 */ /* 0x000fea0003800000 */
.L_x_83:
        /* <DEDUP_REMOVED lines=8> */
[----:B0-----:R-:W-:Y:S02]  /*3dd0*/  F2FP.SATFINITE.E5M2.F32.PACK_AB_MERGE_C R29, RZ, R23, RZ ;  /* 0x00000017ff1d723e */ /* 0x001fe400048060ff */
[----:B------:R-:W-:-:S03]  /*3de0*/  PRMT R23, RZ, 0x7610, R23 ;  /* 0x00007610ff177816 */ /* 0x000fc60000000017 */
[----:B------:R0:W-:Y:S01]  /*3df0*/  @!P1 STG.E.U8 desc[UR18][R10.64+0x29], R29 ;  /* 0x0000291d0a009986 */ /* 0x0001e2000c101112 */
[----:B------:R-:W-:Y:S05]  /*3e00*/  @P2 BRA `(.L_x_86) ;  /* 0x0000000000042947 */ /* 0x000fea0003800000 */
[----:B------:R0:W5:Y:S02]  /*3e10*/  LDG.E.U8 R23, desc[UR18][R14.64+0x30] ;  /* 0x000030120e177981 */ /* 0x000164000c1e1100 */
.L_x_86:
[----:B------:R-:W-:Y:S05]  /*3e20*/  BSYNC B1 ;  /* 0x0000000000017941 */ /* 0x000fea0003800000 */
.L_x_85:
[----:B-----5:R-:W-:Y:S01]  /*3e30*/  LOP3.LUT R23, R23, 0xff, RZ, 0xc0, !PT ;  /* 0x000000ff17177812 */ /* 0x020fe200078ec0ff */
[----:B------:R-:W-:Y:S01]  /*3e40*/  BSSY B1, `(.L_x_87) ;  /* 0x000000c000017945 */ /* 0x000fe20003800000 */
[----:B------:R-:W-:Y:S02]  /*3e50*/  ISETP.GE.AND P1, PT, R28, 0x32, PT ;  /* 0x000000321c00780c */ /* 0x000fe40003f26270 */
[----:B------:R-:W-:Y:S02]  /*3e60*/  F2FP.F16.E5M2.UNPACK_B R23, R23 ;  /* 0x00000017ff17723e */ /* 0x000fe400020004ff */
[----:B------:R-:W-:-:S03]  /*3e70*/  ISETP.LT.OR P3, PT, R27, 0x1, !P1 ;  /* 0x000000011b00780c */ /* 0x000fc60004f61670 */
        /* <DEDUP_REMOVED lines=8> */
.L_x_88:
[----:B------:R-:W-:Y:S05]  /*3f00*/  BSYNC B1 ;  /* 0x0000000000017941 */ /* 0x000fea0003800000 */
.L_x_87:
[----:B-----5:R-:W-:Y:S01]  /*3f10*/  LOP3.LUT R21, R21, 0xff, RZ, 0xc0, !PT ;  /* 0x000000ff15157812 */ /* 0x020fe200078ec0ff */
[----:B------:R-:W-:Y:S01]  /*3f20*/  BSSY B1, `(.L_x_89) ;  /* 0x000000b000017945 */ /* 0x000fe20003800000 */
[----:B------:R-:W-:Y:S02]  /*3f30*/  ISETP.LT.OR P0, PT, R27, 0x9, !P0 ;  /* 0x000000091b00780c */ /* 0x000fe40004701670 */
[----:B------:R-:W-:-:S05]  /*3f40*/  F2FP.F16.E5M2.UNPACK_B R21, R21 ;  /* 0x00000015ff15723e */ /* 0x000fca00020004ff */
        /* <DEDUP_REMOVED lines=8> */
.L_x_90:
[----:B------:R-:W-:Y:S05]  /*3fd0*/  BSYNC B1 ;  /* 0x0000000000017941 */ /* 0x000fea0003800000 */
.L_x_89:
        /* <DEDUP_REMOVED lines=12> */
.L_x_92:
[----:B------:R-:W-:Y:S05]  /*40a0*/  BSYNC B1 ;  /* 0x0000000000017941 */ /* 0x000fea0003800000 */
.L_x_91:
        /* <DEDUP_REMOVED lines=13> */
.L_x_94:
[----:B------:R-:W-:Y:S05]  /*4180*/  BSYNC B1 ;  /* 0x0000000000017941 */ /* 0x000fea0003800000 */
.L_x_93:
        /* <DEDUP_REMOVED lines=13> */
.L_x_96:
[----:B------:R-:W-:Y:S05]  /*4260*/  BSYNC B1 ;  /* 0x0000000000017941 */ /* 0x000fea0003800000 */
.L_x_95:
[----:B-----5:R-:W-:Y:S01]  /*4270*/  LOP3.LUT R17, R17, 0xff, RZ, 0xc0, !PT ;  /* 0x000000ff11117812 */ /* 0x020fe200078ec0ff */
[----:B------:R-:W-:Y:S01]  /*4280*/  BSSY B1, `(.L_x_97) ;  /* 0x000000b000017945 */ /* 0x000fe20003800000 */
[----:B------:R-:W-:Y:S02]  /*4290*/  ISETP.LT.OR P0, PT, R27, 0x9, !P0 ;  /* 0x000000091b00780c */ /* 0x000fe40004701670 */
[----:B------:R-:W-:Y:S02]  /*42a0*/  F2FP.F16.E5M2.UNPACK_B R17, R17 ;  /* 0x00000011ff11723e */ /* 0x000fe400020004ff */
[----:B0-2---:R-:W-:-:S03]  /*42b0*/  PRMT R14, RZ, 0x7610, R14 ;  /* 0x00007610ff0e7816 */ /* 0x005fc6000000000e */
[----:B------:R-:W-:-:S05]  /*42c0*/  HADD2.F32 R17, -RZ, R17.H0_H0 ;  /* 0x20000011ff117230 */ /* 0x000fca0000004100 */
[----:B------:R-:W-:-:S04]  /*42d0*/  FMUL R17, R17, R12 ;  /* 0x0000000c11117220 */ /* 0x000fc80000400000 */
[----:B------:R-:W-:-:S05]  /*42e0*/  FFMA R17, R18, R7, R17 ;  /* 0x0000000712117223 */ /* 0x000fca0000000011 */
[----:B------:R-:W-:-:S05]  /*42f0*/  F2FP.SATFINITE.E5M2.F32.PACK_AB_MERGE_C R17, RZ, R17, RZ ;  /* 0x00000011ff11723e */ /* 0x000fca00048060ff */
[----:B------:R0:W-:Y:S01]  /*4300*/  @!P3 STG.E.U8 desc[UR18][R8.64+0x39], R17 ;  /* 0x000039110800b986 */ /* 0x0001e2000c101112 */
[----:B------:R-:W-:Y:S05]  /*4310*/  @P0 BRA `(.L_x_98) ;  /* 0x0000000000040947 */ /* 0x000fea0003800000 */
[----:B------:R2:W5:Y:S02]  /*4320*/  LDG.E.U8 R14, desc[UR18][R24.64+0x38] ;  /* 0x00003812180e7981 */ /* 0x000564000c1e1100 */
.L_x_98:
[----:B------:R-:W-:Y:S05]  /*4330*/  BSYNC B1 ;  /* 0x0000000000017941 */ /* 0x000fea0003800000 */
.L_x_97:
[----:B-----5:R-:W-:Y:S01]  /*4340*/  LOP3.LUT R14, R14, 0xff, RZ, 0xc0, !PT ;  /* 0x000000ff0e0e7812 */ /* 0x020fe200078ec0ff */
[----:B------:R-:W-:Y:S01]  /*4350*/  BSSY B1, `(.L_x_99) ;  /* 0x000000b000017945 */ /* 0x000fe20003800000 */
[----:B------:R-:W-:Y:S02]  /*4360*/  ISETP.LT.OR P1, PT, R27, 0x9, !P1 ;  /* 0x000000091b00780c */ /* 0x000fe40004f21670 */
[----:B------:R-:W-:-:S05]  /*4370*/  F2FP.F16.E5M2.UNPACK_B R14, R14 ;  /* 0x0000000eff0e723e */ /* 0x000fca00020004ff */
[----:B01----:R-:W-:-:S05]  /*4380*/  HADD2.F32 R9, -RZ, R14.H0_H0 ;  /* 0x2000000eff097230 */ /* 0x003fca0000004100 */
[----:B------:R-:W-:-:S04]  /*4390*/  FMUL R8, R9, R12 ;  /* 0x0000000c09087220 */ /* 0x000fc80000400000 */
[----:B------:R-:W-:-:S05]  /*43a0*/  FFMA R8, R13, R7, R8 ;  /* 0x000000070d087223 */ /* 0x000fca0000000008 */
[----:B------:R-:W-:Y:S02]  /*43b0*/  F2FP.SATFINITE.E5M2.F32.PACK_AB_MERGE_C R9, RZ, R8, RZ ;  /* 0x00000008ff09723e */ /* 0x000fe400048060ff */
[----:B------:R-:W-:-:S03]  /*43c0*/  PRMT R8, RZ, 0x7610, R8 ;  /* 0x00007610ff087816 */ /* 0x000fc60000000008 */
[----:B------:R0:W-:Y:S01]  /*43d0*/  @!P0 STG.E.U8 desc[UR18][R10.64+0x38], R9 ;  /* 0x000038090a008986 */ /* 0x0001e2000c101112 */
[----:B------:R-:W-:Y:S05]  /*43e0*/  @P1 BRA `(.L_x_100) ;  /* 0x0000000000041947 */ /* 0x000fea0003800000 */
[----:B------:R1:W5:Y:S02]  /*43f0*/  LDG.E.U8 R8, desc[UR18][R24.64+0x39] ;  /* 0x0000391218087981 */ /* 0x000364000c1e1100 */
.L_x_100:
[----:B------:R-:W-:Y:S05]  /*4400*/  BSYNC B1 ;  /* 0x0000000000017941 */ /* 0x000fea0003800000 */
.L_x_99:
[----:B------:R-:W-:Y:S05]  /*4410*/  @P1 BRA `(.L_x_101) ;  /* 0x0000000800601947 */ /* 0x000fea0003800000 */
[----:B-----5:R-:W-:-:S04]  /*4420*/  LOP3.LUT R8, R8, 0xff, RZ, 0xc0, !PT ;  /* 0x000000ff08087812 */ /* 0x020fc800078ec0ff */
[----:B------:R-:W-:-:S05]  /*4430*/  F2FP.F16.E5M2.UNPACK_B R8, R8 ;  /* 0x00000008ff08723e */ /* 0x000fca00020004ff */
[----:B0-----:R-:W-:-:S05]  /*4440*/  HADD2.F32 R9, -RZ, R8.H0_H0 ;  /* 0x20000008ff097230 */ /* 0x001fca0000004100 */
[----:B------:R-:W-:-:S04]  /*4450*/  FMUL R9, R9, R12 ;  /* 0x0000000c09097220 */ /* 0x000fc80000400000 */
[----:B------:R-:W-:-:S05]  /*4460*/  FFMA R9, R16, R7, R9 ;  /* 0x0000000710097223 */ /* 0x000fca0000000009 */
[----:B------:R-:W-:-:S05]  /*4470*/  F2FP.SATFINITE.E5M2.F32.PACK_AB_MERGE_C R9, RZ, R9, RZ ;  /* 0x00000009ff09723e */ /* 0x000fca00048060ff */
[----:B------:R0:W-:Y:S01]  /*4480*/  STG.E.U8 desc[UR18][R10.64+0x39], R9 ;  /* 0x000039090a007986 */ /* 0x0001e2000c101112 */
[----:B------:R-:W-:Y:S05]  /*4490*/  BRA `(.L_x_101) ;  /* 0x0000000800407947 */ /* 0x000fea0003800000 */
.L_x_36:
[C---:B------:R-:W-:Y:S01]  /*44a0*/  ISETP.GE.AND P3, PT, R28.reuse, 0x1, PT ;  /* 0x000000011c00780c */ /* 0x040fe20003f66270 */
[-C--:B--2---:R-:W-:Y:S01]  /*44b0*/  FMUL R79, R79, R7.reuse ;  /* 0x000000074f4f7220 */ /* 0x084fe20000400000 */
[----:B------:R-:W-:Y:S01]  /*44c0*/  ISETP.GE.AND P0, PT, R28, 0x2, PT ;  /* 0x000000021c00780c */ /* 0x000fe20003f06270 */
[-C--:B------:R-:W-:Y:S01]  /*44d0*/  FMUL R80, R80, R7.reuse ;  /* 0x0000000750507220 */ /* 0x080fe20000400000 */
[----:B------:R-:W-:Y:S01]  /*44e0*/  ISETP.LT.OR P1, PT, R27, 0x1, !P3 ;  /* 0x000000011b00780c */ /* 0x000fe20005f21670 */
[-C--:B------:R-:W-:Y:S01]  /*44f0*/  FMUL R77, R77, R7.reuse ;  /* 0x000000074d4d7220 */ /* 0x080fe20000400000 */
[C---:B------:R-:W-:Y:S01]  /*4500*/  ISETP.LT.OR P2, PT, R27.reuse, 0x1, !P0 ;  /* 0x000000011b00780c */ /* 0x040fe20004741670 */
[-C--:B------:R-:W-:Y:S01]  /*4510*/  FMUL R78, R78, R7.reuse ;  /* 0x000000074e4e7220 */ /* 0x080fe20000400000 */
[----:B------:R-:W-:Y:S01]  /*4520*/  ISETP.LT.OR P3, PT, R27, 0x9, !P3 ;  /* 0x000000091b00780c */ /* 0x000fe20005f61670 */
[----:B------:R-:W-:Y:S01]  /*4530*/  FMUL R75, R75, R7 ;  /* 0x000000074b4b7220 */ /* 0x000fe20000400000 */
[----:B------:R-:W-:Y:S01]  /*4540*/  F2FP.SATFINITE.E5M2.F32.PACK_AB_MERGE_C R79, RZ, R79, RZ ;  /* 0x0000004fff4f723e */ /* 0x000fe200048060ff */
[-C--:B------:R-:W-:Y:S01]  /*4550*/  FMUL R76, R76, R7.reuse ;  /* 0x000000074c4c7220 */ /* 0x080fe20000400000 */
[----:B------:R-:W-:Y:S01]  /*4560*/  F2FP.SATFINITE.E5M2.F32.PACK_AB_MERGE_C R15, RZ, R80, RZ ;  /* 0x00000050ff0f723e */ /* 0x000fe200048060ff */
[----:B------:R-:W-:Y:S01]  /*4570*/  FMUL R73, R73, R7 ;  /* 0x0000000749497220 */ /* 0x000fe20000400000 */
[----:B------:R-:W-:Y:S01]  /*4580*/  F2FP.SATFINITE.E5M2.F32.PACK_AB_MERGE_C R77, RZ, R77, RZ ;  /* 0x0000004dff4d723e */ /* 0x000fe200048060ff */
[-C--:B------:R-:W-:Y:S01]  /*4590*/  FMUL R74, R74, R7.reuse ;  /* 0x000000074a4a7220 */ /* 0x080fe20000400000 */
[----:B------:R-:W-:Y:S01]  /*45a0*/  ISETP.LT.OR P0, PT, R27, 0x9, !P0 ;  /* 0x000000091b00780c */ /* 0x000fe20004701670 */
[----:B------:R-:W-:Y:S01]  /*45b0*/  @!P1 STG.E.U8 desc[UR18][R8.64], R79 ;  /* 0x0000004f08009986 */ /* 0x000fe2000c101112 */
[C---:B------:R-:W-:Y:S01]  /*45c0*/  ISETP.GE.AND P1, PT, R28.reuse, 0x9, PT ;  /* 0x000000091c00780c */ /* 0x040fe20003f26270 */
[----:B------:R-:W-:Y:S01]  /*45d0*/  FMUL R69, R69, R7 ;  /* 0x0000000745457220 */ /* 0x000fe20000400000 */
[----:B------:R-:W-:Y:S01]  /*45e0*/  F2FP.SATFINITE.E5M2.F32.PACK_AB_MERGE_C R75, RZ, R75, RZ ;  /* 0x0000004bff4b723e */ /* 0x000fe200048060ff */
[----:B------:R0:W-:Y:S01]  /*45f0*/  @!P2 STG.E.U8 desc[UR18][R8.64+0x1], R15 ;  /* 0x0000010f0800a986 */ /* 0x0001e2000c101112 */
[----:B------:R-:W-:Y:S01]  /*4600*/  ISETP.GE.AND P2, PT, R28, 0xa, PT ;  /* 0x0000000a1c00780c */ /* 0x000fe20003f46270 */
[-C--:B------:R-:W-:Y:S01]  /*4610*/  FMUL R70, R70, R7.reuse ;  /* 0x0000000746467220 */ /* 0x080fe20000400000 */
[----:B------:R-:W-:Y:S01]  /*4620*/  F2FP.SATFINITE.E5M2.F32.PACK_AB_MERGE_C R25, RZ, R76, RZ ;  /* 0x0000004cff19723e */ /* 0x000fe200048060ff */
[----:B------:R-:W-:Y:S01]  /*4630*/  @!P3 STG.E.U8 desc[UR18][R10.64], R77 ;  /* 0x0000004d0a00b986 */ /* 0x000fe2000c101112 */
[C---:B------:R-:W-:Y:S01]  /*4640*/  ISETP.LT.OR P3, PT, R27.reuse, 0x1, !P1 ;  /* 0x000000011b00780c */ /* 0x040fe20004f61670 */
[-C--:B------:R-:W-:Y:S01]  /*4650*/  FMUL R68, R68, R7.reuse ;  /* 0x0000000744447220 */ /* 0x080fe20000400000 */
[----:B------:R-:W-:Y:S01]  /*4660*/  ISETP.LT.OR P5, PT, R27, 0x1, !P2 ;  /* 0x000000011b00780c */ /* 0x000fe200057a1670 */
[-C--:B------:R-:W-:Y:S01]  /*4670*/  FMUL R67, R67, R7.reuse ;  /* 0x0000000743437220 */ /* 0x080fe20000400000 */
[----:B------:R-:W-:Y:S01]  /*4680*/  ISETP.LT.OR P1, PT, R27, 0x9, !P1 ;  /* 0x000000091b00780c */ /* 0x000fe20004f21670 */
[----:B------:R-:W-:Y:S01]  /*4690*/  FMUL R65, R65, R7 ;  /* 0x0000000741417220 */ /* 0x000fe20000400000 */
[----:B------:R-:W-:Y:S01]  /*46a0*/  F2FP.SATFINITE.E5M2.F32.PACK_AB_MERGE_C R73, RZ, R73, RZ ;  /* 0x00000049ff49723e */ /* 0x000fe200048060ff */
[-C--:B------:R-:W-:Y:S01]  /*46b0*/  FMUL R66, R66, R7.reuse ;  /* 0x0000000742427220 */ /* 0x080fe20000400000 */
[----:B0-----:R-:W-:Y:S01]  /*46c0*/  F2FP.SATFINITE.E5M2.F32.PACK_AB_MERGE_C R15, RZ, R78, RZ ;  /* 0x0000004eff0f723e */ /* 0x001fe200048060ff */
[-C--:B------:R-:W-:Y:S01]  /*46d0*/  FMUL R64, R64, R7.reuse ;  /* 0x0000000740407220 */ /* 0x080fe20000400000 */
[----:B------:R-:W-:Y:S01]  /*46e0*/  ISETP.LT.OR P2, PT, R27, 0x9, !P2 ;  /* 0x000000091b00780c */ /* 0x000fe20005741670 */
[-C--:B------:R-:W-:Y:S01]  /*46f0*/  FMUL R63, R63, R7.reuse ;  /* 0x000000073f3f7220 */ /* 0x080fe20000400000 */
[----:B------:R-:W-:Y:S01]  /*4700*/  F2FP.SATFINITE.E5M2.F32.PACK_AB_MERGE_C R29, RZ, R74, RZ ;  /* 0x0000004aff1d723e */ /* 0x000fe200048060ff */
[----:B------:R0:W-:Y:S01]  /*4710*/  @!P0 STG.E.U8 desc[UR18][R10.64+0x1], R15 ;  /* 0x0000010f0a008986 */ /* 0x0001e2000c101112 */
[C---:B------:R-:W-:Y:S01]  /*4720*/  ISETP.GE.AND P0, PT, R28.reuse, 0x11, PT ;  /* 0x000000111c00780c */ /* 0x040fe20003f06270 */
[----:B------:R-:W-:Y:S01]  /*4730*/  FMUL R61, R61, R7 ;  /* 0x000000073d3d7220 */ /* 0x000fe20000400000 */
[----:B------:R-:W-:Y:S01]  /*4740*/  F2FP.SATFINITE.E5M2.F32.PACK_AB_MERGE_C R69, RZ, R69, RZ ;  /* 0x00000045ff45723e */ /* 0x000fe200048060ff */
[----:B------:R-:W-:Y:S01]  /*4750*/  @!P3 STG.E.U8 desc[UR18][R8.64+0x8], R75 ;  /* 0x0000084b0800b986 */ /* 0x000fe2000c101112 */
[----:B------:R-:W-:Y:S01]  /*4760*/  ISETP.GE.AND P3, PT, R28, 0x12, PT ;  /* 0x000000121c00780c */ /* 0x000fe20003f66270 */
[----:B------:R-:W-:Y:S01]  /*4770*/  FMUL R62, R62, R7 ;  /* 0x000000073e3e7220 */ /* 0x000fe20000400000 */
[----:B------:R-:W-:Y:S01]  /*4780*/  F2FP.SATFINITE.E5M2.F32.PACK_AB_MERGE_C R67, RZ, R67, RZ ;  /* 0x00000043ff43723e */ /* 0x000fe200048060ff */
[----:B------:R1:W-:Y:S01]  /*4790*/  @!P5 STG.E.U8 desc[UR18][R8.64+0x9], R25 ;  /* 0x000009190800d986 */ /* 0x0003e2000c101112 */
[----:B------:R-:W-:Y:S01]  /*47a0*/  ISETP.LT.OR P5, PT, R27, 0x1, !P3 ;  /* 0x000000011b00780c */ /* 0x000fe20005fa1670 */
[-C--:B------:R-:W-:Y:S01]  /*47b0*/  FMUL R59, R59, R7.reuse ;  /* 0x000000073b3b7220 */ /* 0x080fe20000400000 */
[C---:B------:R-:W-:Y:S01]  /*47c0*/  ISETP.LT.OR P3, PT, R27.reuse, 0x9, !P3 ;  /* 0x000000091b00780c */ /* 0x040fe20005f61670 */
[----:B------:R-:W-:Y:S01]  /*47d0*/  @!P1 STG.E.U8 desc[UR18][R10.64+0x8], R73 ;  /* 0x000008490a009986 */ /* 0x000fe2000c101112 */
[----:B------:R-:W-:Y:S01]  /*47e0*/  ISETP.LT.OR P1, PT, R27, 0x1, !P0 ;  /* 0x000000011b00780c */ /* 0x000fe20004721670 */
[-C--:B------:R-:W-:Y:S01]  /*47f0*/  FMUL R60, R60, R7.reuse ;  /* 0x000000073c3c7220 */ /* 0x080fe20000400000 */
[----:B0-----:R-:W-:Y:S01]  /*4800*/  F2FP.SATFINITE.E5M2.F32.PACK_AB_MERGE_C R15, RZ, R70, RZ ;  /* 0x00000046ff0f723e */ /* 0x001fe200048060ff */
[----:B------:R-:W-:Y:S01]  /*4810*/  @!P2 STG.E.U8 desc[UR18][R10.64+0x9], R29 ;  /* 0x0000091d0a00a986 */ /* 0x000fe2000c101112 */
[----:B------:R-:W-:Y:S01]  /*4820*/  ISETP.GE.AND P2, PT, R28, 0x19, PT ;  /* 0x000000191c00780c */ /* 0x000fe20003f46270 */
[-C--:B------:R-:W-:Y:S01]  /*4830*/  FMUL R57, R57, R7.reuse ;  /* 0x0000000739397220 */ /* 0x080fe20000400000 */
[C---:B------:R-:W-:Y:S01]  /*4840*/  ISETP.LT.OR P0, PT, R27.reuse, 0x9, !P0 ;  /* 0x000000091b00780c */ /* 0x040fe20004701670 */
[-C--:B------:R-:W-:Y:S01]  /*4850*/  FMUL R58, R58, R7.reuse ;  /* 0x000000073a3a7220 */ /* 0x080fe20000400000 */
[----:B------:R-:W-:Y:S01]  /*4860*/  ISETP.LT.OR P6, PT, R27, 0x1, !P2 ;  /* 0x000000011b00780c */ /* 0x000fe200057c1670 */
[----:B------:R0:W-:Y:S01]  /*4870*/  @!P5 STG.E.U8 desc[UR18][R8.64+0x11], R15 ;  /* 0x0000110f0800d986 */ /* 0x0001e2000c101112 */
[----:B-1----:R-:W-:Y:S01]  /*4880*/  F2FP.SATFINITE.E5M2.F32.PACK_AB_MERGE_C R25, RZ, R68, RZ ;  /* 0x00000044ff19723e */ /* 0x002fe200048060ff */
[----:B------:R-:W-:Y:S01]  /*4890*/  FMUL R56, R56, R7 ;  /* 0x0000000738387220 */ /* 0x000fe20000400000 */
[----:B------:R-:W-:Y:S01]  /*48a0*/  F2FP.SATFINITE.E5M2.F32.PACK_AB_MERGE_C R65, RZ, R65, RZ ;  /* 0x00000041ff41723e */ /* 0x000fe200048060ff */
[----:B------:R-:W-:Y:S01]  /*48b0*/  @!P1 STG.E.U8 desc[UR18][R8.64+0x10], R69 ;  /* 0x0000104508009986 */ /* 0x000fe2000c101112 */
[----:B------:R-:W-:Y:S01]  /*48c0*/  ISETP.GE.AND P1, PT, R28, 0x1a, PT ;  /* 0x0000001a1c00780c */ /* 0x000fe20003f26270 */
[-C--:B------:R-:W-:Y:S01]  /*48d0*/  FMUL R23, R23, R7.reuse ;  /* 0x0000000717177220 */ /* 0x080fe20000400000 */
[C---:B------:R-:W-:Y:S01]  /*48e0*/  ISETP.LT.OR P2, PT, R27.reuse, 0x9, !P2 ;  /* 0x000000091b00780c */ /* 0x040fe20005741670 */
[----:B------:R1:W-:Y:S01]  /*48f0*/  @!P3 STG.E.U8 desc[UR18][R10.64+0x11], R25 ;  /* 0x000011190a00b986 */ /* 0x0003e2000c101112 */
[----:B------:R-:W-:Y:S01]  /*4900*/  ISETP.LT.OR P5, PT, R27, 0x1, !P1 ;  /* 0x000000011b00780c */ /* 0x000fe20004fa1670 */
[-C--:B------:R-:W-:Y:S01]  /*4910*/  FMUL R21, R21, R7.reuse ;  /* 0x0000000715157220 */ /* 0x080fe20000400000 */
[----:B------:R-:W-:Y:S01]  /*4920*/  ISETP.LT.OR P3, PT, R27, 0x9, !P1 ;  /* 0x000000091b00780c */ /* 0x000fe20004f61670 */
[----:B------:R-:W-:Y:S01]  /*4930*/  @!P0 STG.E.U8 desc[UR18][R10.64+0x10], R67 ;  /* 0x000010430a008986 */ /* 0x000fe2000c101112 */
[----:B0-----:R-:W-:Y:S01]  /*4940*/  F2FP.SATFINITE.E5M2.F32.PACK_AB_MERGE_C R15, RZ, R66, RZ ;  /* 0x00000042ff0f723e */ /* 0x001fe200048060ff */
[-C--:B------:R-:W-:Y:S01]  /*4950*/  FMUL R22, R22, R7.reuse ;  /* 0x0000000716167220 */ /* 0x080fe20000400000 */
[C---:B------:R-:W-:Y:S01]  /*4960*/  ISETP.GE.AND P0, PT, R28.reuse, 0x21, PT ;  /* 0x000000211c00780c */ /* 0x040fe20003f06270 */
[----:B------:R-:W-:Y:S01]  /*4970*/  @!P6 STG.E.U8 desc[UR18][R8.64+0x18], R65 ;  /* 0x000018410800e986 */ /* 0x000fe2000c101112 */
[----:B------:R-:W-:Y:S01]  /*4980*/  ISETP.GE.AND P1, PT, R28, 0x22, PT ;  /* 0x000000221c00780c */ /* 0x000fe20003f26270 */
[-C--:B------:R-:W-:Y:S01]  /*4990*/  FMUL R19, R19, R7.reuse ;  /* 0x0000000713137220 */ /* 0x080fe20000400000 */
[C---:B------:R-:W-:Y:S01]  /*49a0*/  ISETP.LT.OR P6, PT, R27.reuse, 0x1, !P0 ;  /* 0x000000011b00780c */ /* 0x040fe200047c1670 */
[-C--:B------:R-:W-:Y:S01]  /*49b0*/  FMUL R20, R20, R7.reuse ;  /* 0x0000000714147220 */ /* 0x080fe20000400000 */
[----:B-1----:R-:W-:Y:S01]  /*49c0*/  F2FP.SATFINITE.E5M2.F32.PACK_AB_MERGE_C R25, RZ, R64, RZ ;  /* 0x00000040ff19723e */ /* 0x002fe200048060ff */
[----:B------:R0:W-:Y:S01]  /*49d0*/  @!P5 STG.E.U8 desc[UR18][R8.64+0x19], R15 ;  /* 0x0000190f0800d986 */ /* 0x0001e2000c101112 */
[----:B------:R-:W-:Y:S01]  /*49e0*/  ISETP.LT.OR P5, PT, R27, 0x1, !P1 ;  /* 0x000000011b00780c */ /* 0x000fe20004fa1670 */
[----:B------:R-:W-:Y:S01]  /*49f0*/  FMUL R17, R17, R7 ;  /* 0x0000000711117220 */ /* 0x000fe20000400000 */
[----:B------:R-:W-:Y:S01]  /*4a00*/  F2FP.SATFINITE.E5M2.F32.PACK_AB_MERGE_C R63, RZ, R63, RZ ;  /* 0x0000003fff3f723e */ /* 0x000fe200048060ff */
[----:B------:R1:W-:Y:S01]  /*4a10*/  @!P3 STG.E.U8 desc[UR18][R10.64+0x19], R25 ;  /* 0x000019190a00b986 */ /* 0x0003e2000c101112 */
[----:B------:R-:W-:Y:S01]  /*4a20*/  F2FP.SATFINITE.E5M2.F32.PACK_AB_MERGE_C R61, RZ, R61, RZ ;  /* 0x0000003dff3d723e */ /* 0x000fe200048060ff */
[-C--:B------:R-:W-:Y:S01]  /*4a30*/  FMUL R18, R18, R7.reuse ;  /* 0x0000000712127220 */ /* 0x080fe20000400000 */
[----:B------:R-:W-:Y:S01]  /*4a40*/  F2FP.SATFINITE.E5M2.F32.PACK_AB_MERGE_C R29, RZ, R62, RZ ;  /* 0x0000003eff1d723e */ /* 0x000fe200048060ff */
[----:B------:R-:W-:Y:S01]  /*4a50*/  @!P2 STG.E.U8 desc[UR18][R10.64+0x18], R63 ;  /* 0x0000183f0a00a986 */ /* 0x000fe2000c101112 */
[----:B------:R-:W-:Y:S01]  /*4a60*/  ISETP.LT.OR P3, PT, R27, 0x9, !P1 ;  /* 0x000000091b00780c */ /* 0x000fe20004f61670 */
[-C--:B------:R-:W-:Y:S01]  /*4a70*/  FMUL R13, R13, R7.reuse ;  /* 0x000000070d0d7220 */ /* 0x080fe20000400000 */
[----:B------:R-:W-:Y:S01]  /*4a80*/  ISETP.GE.AND P2, PT, R28, 0x29, PT ;  /* 0x000000291c00780c */ /* 0x000fe20003f46270 */
[----:B------:R-:W-:Y:S01]  /*4a90*/  @!P6 STG.E.U8 desc[UR18][R8.64+0x20], R61 ;  /* 0x0000203d0800e986 */ /* 0x000fe2000c101112 */
[C---:B------:R-:W-:Y:S01]  /*4aa0*/  ISETP.LT.OR P0, PT, R27.reuse, 0x9, !P0 ;  /* 0x000000091b00780c */ /* 0x040fe20004701670 */
[----:B------:R-:W-:Y:S01]  /*4ab0*/  FMUL R16, R16, R7 ;  /* 0x0000000710107220 */ /* 0x000fe20000400000 */
[----:B------:R-:W-:Y:S01]  /*4ac0*/  ISETP.GE.AND P1, PT, R28, 0x2a, PT ;  /* 0x0000002a1c00780c */ /* 0x000fe20003f26270 */
[----:B------:R-:W-:Y:S01]  /*4ad0*/  @!P5 STG.E.U8 desc[UR18][R8.64+0x21], R29 ;  /* 0x0000211d0800d986 */ /* 0x000fe2000c101112 */
[----:B------:R-:W-:-:S02]  /*4ae0*/  ISETP.LT.OR P6, PT, R27, 0x1, !P2 ;  /* 0x000000011b00780c */ /* 0x000fc400057c1670 */
[C---:B------:R-:W-:Y:S02]  /*4af0*/  ISETP.LT.OR P5, PT, R27.reuse, 0x1, !P1 ;  /* 0x000000011b00780c */ /* 0x040fe40004fa1670 */
[----:B------:R-:W-:Y:S02]  /*4b00*/  F2FP.SATFINITE.E5M2.F32.PACK_AB_MERGE_C R59, RZ, R59, RZ ;  /* 0x0000003bff3b723e */ /* 0x000fe400048060ff */
[----:B0-----:R-:W-:Y:S02]  /*4b10*/  F2FP.SATFINITE.E5M2.F32.PACK_AB_MERGE_C R15, RZ, R60, RZ ;  /* 0x0000003cff0f723e */ /* 0x001fe400048060ff */
[----:B------:R-:W-:Y:S01]  /*4b20*/  F2FP.SATFINITE.E5M2.F32.PACK_AB_MERGE_C R57, RZ, R57, RZ ;  /* 0x00000039ff39723e */ /* 0x000fe200048060ff */
[----:B------:R-:W-:Y:S01]  /*4b30*/  @!P0 STG.E.U8 desc[UR18][R10.64+0x20], R59 ;  /* 0x0000203b0a008986 */ /* 0x000fe2000c101112 */
[----:B-1----:R-:W-:Y:S02]  /*4b40*/  F2FP.SATFINITE.E5M2.F32.PACK_AB_MERGE_C R25, RZ, R58, RZ ;  /* 0x0000003aff19723e */ /* 0x002fe400048060ff */
[C---:B------:R-:W-:Y:S01]  /*4b50*/  ISETP.LT.OR P1, PT, R27.reuse, 0x9, !P1 ;  /* 0x000000091b00780c */ /* 0x040fe20004f21670 */
[----:B------:R0:W-:Y:S01]  /*4b60*/  @!P3 STG.E.U8 desc[UR18][R10.64+0x21], R15 ;  /* 0x0000210f0a00b986 */ /* 0x0001e2000c101112 */
[----:B------:R-:W-:-:S02]  /*4b70*/  ISETP.LT.OR P2, PT, R27, 0x9, !P2 ;  /* 0x000000091b00780c */ /* 0x000fc40005741670 */
[C---:B------:R-:W-:Y:S01]  /*4b80*/  ISETP.GE.AND P3, PT, R28.reuse, 0x31, PT ;  /* 0x000000311c00780c */ /* 0x040fe20003f66270 */
[----:B------:R-:W-:Y:S01]  /*4b90*/  @!P6 STG.E.U8 desc[UR18][R8.64+0x28], R57 ;  /* 0x000028390800e986 */ /* 0x000fe2000c101112 */
[----:B------:R-:W-:Y:S02]  /*4ba0*/  ISETP.GE.AND P0, PT, R28, 0x32, PT ;  /* 0x000000321c00780c */ /* 0x000fe40003f06270 */
[----:B------:R-:W-:Y:S01]  /*4bb0*/  F2FP.SATFINITE.E5M2.F32.PACK_AB_MERGE_C R23, RZ, R23, RZ ;  /* 0x00000017ff17723e */ /* 0x000fe200048060ff */
[----:B------:R1:W-:Y:S01]  /*4bc0*/  @!P5 STG.E.U8 desc[UR18][R8.64+0x29], R25 ;  /* 0x000029190800d986 */ /* 0x0003e2000c101112 */
[C---:B------:R-:W-:Y:S02]  /*4bd0*/  ISETP.LT.OR P5, PT, R27.reuse, 0x1, !P3 ;  /* 0x000000011b00780c */ /* 0x040fe40005fa1670 */
[----:B------:R-:W-:Y:S02]  /*4be0*/  ISETP.LT.OR P6, PT, R27, 0x1, !P0 ;  /* 0x000000011b00780c */ /* 0x000fe400047c1670 */
[----:B0-----:R-:W-:Y:S01]  /*4bf0*/  F2FP.SATFINITE.E5M2.F32.PACK_AB_MERGE_C R15, RZ, R56, RZ ;  /* 0x00000038ff0f723e */ /* 0x001fe200048060ff */
[----:B------:R-:W-:Y:S01]  /*4c00*/  @!P2 STG.E.U8 desc[UR18][R10.64+0x28], R23 ;  /* 0x000028170a00a986 */ /* 0x000fe2000c101112 */
[----:B------:R-:W-:-:S02]  /*4c10*/  F2FP.SATFINITE.E5M2.F32.PACK_AB_MERGE_C R21, RZ, R21, RZ ;  /* 0x00000015ff15723e */ /* 0x000fc400048060ff */
[C---:B------:R-:W-:Y:S01]  /*4c20*/  ISETP.GE.AND P2, PT, R28.reuse, 0x3a, PT ;  /* 0x0000003a1c00780c */ /* 0x040fe20003f46270 */
[----:B------:R0:W-:Y:S01]  /*4c30*/  @!P1 STG.E.U8 desc[UR18][R10.64+0x29], R15 ;  /* 0x0000290f0a009986 */ /* 0x0001e2000c101112 */
[C---:B------:R-:W-:Y:S02]  /*4c40*/  ISETP.LT.OR P1, PT, R27.reuse, 0x9, !P3 ;  /* 0x000000091b00780c */ /* 0x040fe40005f21670 */
[----:B-1----:R-:W-:Y:S01]  /*4c50*/  F2FP.SATFINITE.E5M2.F32.PACK_AB_MERGE_C R25, RZ, R22, RZ ;  /* 0x00000016ff19723e */ /* 0x002fe200048060ff */
[----:B------:R1:W-:Y:S01]  /*4c60*/  @!P5 STG.E.U8 desc[UR18][R8.64+0x30], R21 ;  /* 0x000030150800d986 */ /* 0x0003e2000c101112 */
[----:B------:R-:W-:Y:S02]  /*4c70*/  ISETP.GE.AND P3, PT, R28, 0x39, PT ;  /* 0x000000391c00780c */ /* 0x000fe40003f66270 */
[C---:B------:R-:W-:Y:S01]  /*4c80*/  ISETP.LT.OR P0, PT, R27.reuse, 0x9, !P0 ;  /* 0x000000091b00780c */ /* 0x040fe20004701670 */
[----:B------:R2:W-:Y:S01]  /*4c90*/  @!P6 STG.E.U8 desc[UR18][R8.64+0x31], R25 ;  /* 0x000031190800e986 */ /* 0x0005e2000c101112 */
[----:B------:R-:W-:-:S02]  /*4ca0*/  ISETP.LT.OR P5, PT, R27, 0x1, !P3 ;  /* 0x000000011b00780c */ /* 0x000fc40005fa1670 */
[C---:B------:R-:W-:Y:S02]  /*4cb0*/  ISETP.LT.OR P6, PT, R27.reuse, 0x1, !P2 ;  /* 0x000000011b00780c */ /* 0x040fe400057c1670 */
[C---:B------:R-:W-:Y:S02]  /*4cc0*/  ISETP.LT.OR P3, PT, R27.reuse, 0x9, !P3 ;  /* 0x000000091b00780c */ /* 0x040fe40005f61670 */
[----:B------:R-:W-:Y:S02]  /*4cd0*/  ISETP.LT.OR P2, PT, R27, 0x9, !P2 ;  /* 0x000000091b00780c */ /* 0x000fe40005741670 */
[----:B------:R-:W-:Y:S02]  /*4ce0*/  F2FP.SATFINITE.E5M2.F32.PACK_AB_MERGE_C R19, RZ, R19, RZ ;  /* 0x00000013ff13723e */ /* 0x000fe400048060ff */
[----:B0-----:R-:W-:Y:S02]  /*4cf0*/  F2FP.SATFINITE.E5M2.F32.PACK_AB_MERGE_C R15, RZ, R20, RZ ;  /* 0x00000014ff0f723e */ /* 0x001fe400048060ff */
[----:B------:R-:W-:Y:S01]  /*4d00*/  F2FP.SATFINITE.E5M2.F32.PACK_AB_MERGE_C R17, RZ, R17, RZ ;  /* 0x00000011ff11723e */ /* 0x000fe200048060ff */
[----:B------:R2:W-:Y:S01]  /*4d10*/  @!P1 STG.E.U8 desc[UR18][R10.64+0x30], R19 ;  /* 0x000030130a009986 */ /* 0x0005e2000c101112 */
[----:B-1----:R-:W-:-:S02]  /*4d20*/  F2FP.SATFINITE.E5M2.F32.PACK_AB_MERGE_C R21, RZ, R18, RZ ;  /* 0x00000012ff15723e */ /* 0x002fc400048060ff */
[----:B------:R-:W-:Y:S01]  /*4d30*/  F2FP.SATFINITE.E5M2.F32.PACK_AB_MERGE_C R13, RZ, R13, RZ ;  /* 0x0000000dff0d723e */ /* 0x000fe200048060ff */
[----:B------:R2:W-:Y:S01]  /*4d40*/  @!P0 STG.E.U8 desc[UR18][R10.64+0x31], R15 ;  /* 0x0000310f0a008986 */ /* 0x0005e2000c101112 */
[----:B------:R-:W-:-:S03]  /*4d50*/  F2FP.SATFINITE.E5M2.F32.PACK_AB_MERGE_C R23, RZ, R16, RZ ;  /* 0x00000010ff17723e */ /* 0x000fc600048060ff */
[----:B------:R2:W-:Y:S04]  /*4d60*/  @!P5 STG.E.U8 desc[UR18][R8.64+0x38], R17 ;  /* 0x000038110800d986 */ /* 0x0005e8000c101112 */
[----:B------:R2:W-:Y:S04]  /*4d70*/  @!P6 STG.E.U8 desc[UR18][R8.64+0x39], R21 ;  /* 0x000039150800e986 */ /* 0x0005e8000c101112 */
[----:B------:R2:W-:Y:S04]  /*4d80*/  @!P3 STG.E.U8 desc[UR18][R10.64+0x38], R13 ;  /* 0x0000380d0a00b986 */ /* 0x0005e8000c101112 */
[----:B------:R2:W-:Y:S02]  /*4d90*/  @!P2 STG.E.U8 desc[UR18][R10.64+0x39], R23 ;  /* 0x000039170a00a986 */ /* 0x0005e4000c101112 */
.L_x_101:
[----:B------:R-:W-:Y:S05]  /*4da0*/  BSYNC B0 ;  /* 0x0000000000007941 */ /* 0x000fea0003800000 */
.L_x_35:
[----:B------:R-:W-:Y:S01]  /*4db0*/  ULDC UR6, c[0x0][0xc] ;  /* 0x0000030000067ab9 */ /* 0x000fe20000000800 */
[----:B------:R-:W-:Y:S01]  /*4dc0*/  ULDC UR7, c[0x0][0x10] ;  /* 0x0000040000077ab9 */ /* 0x000fe20000000800 */
[----:B0-2---:R-:W0:Y:S01]  /*4dd0*/  LDC R9, c[0x0][0x14] ;  /* 0x00000500ff097b82 */ /* 0x005e220000000800 */
[----:B------:R-:W-:Y:S01]  /*4de0*/  UIMAD.WIDE.U32 UR6, UR6, UR7, URZ ;  /* 0x00000007060672a5 */ /* 0x000fe2000f8e003f */
[----:B-----5:R-:W-:Y:S01]  /*4df0*/  PRMT R8, RZ, 0x7610, R8 ;  /* 0x00007610ff087816 */ /* 0x020fe20000000008 */
[----:B------:R-:W-:Y:S02]  /*4e00*/  IMAD.MOV.U32 R72, RZ, RZ, -0x1 ;  /* 0xffffffffff487424 */ /* 0x000fe400078e00ff */
[----:B------:R-:W-:Y:S02]  /*4e10*/  IMAD.MOV.U32 R14, RZ, RZ, -0x1 ;  /* 0xffffffffff0e7424 */ /* 0x000fe400078e00ff */
[----:B0-----:R-:W-:-:S04]  /*4e20*/  IMAD.WIDE.U32 R4, R9, UR6, R4 ;  /* 0x0000000609047c25 */ /* 0x001fc8000f8e0004 */
[----:B------:R-:W-:Y:S01]  /*4e30*/  IMAD R9, R9, UR7, RZ ;  /* 0x0000000709097c24 */ /* 0x000fe2000f8e02ff */
[----:B------:R-:W-:Y:S02]  /*4e40*/  ULDC.64 UR6, c[0x0][0x650] ;  /* 0x0001940000067ab9 */ /* 0x000fe40000000a00 */
[----:B------:R-:W-:Y:S01]  /*4e50*/  ISETP.GE.U32.AND P0, PT, R4, UR6, PT ;  /* 0x0000000604007c0c */ /* 0x000fe2000bf06070 */
[----:B------:R-:W-:-:S05]  /*4e60*/  IMAD.IADD R5, R5, 0x1, R9 ;  /* 0x0000000105057824 */ /* 0x000fca00078e0209 */
[----:B------:R-:W-:-:S13]  /*4e70*/  ISETP.GE.U32.AND.EX P0, PT, R5, UR7, PT, P0 ;  /* 0x0000000705007c0c */ /* 0x000fda000bf06100 */
[----:B------:R-:W-:Y:S05]  /*4e80*/  @P0 BRA `(.L_x_102) ;  /* 0x0000000400640947 */ /* 0x000fea0003800000 */
[----:B------:R-:W0:Y:S01]  /*4e90*/  S2R R22, SR_CTAID.X ;  /* 0x0000000000167919 */ /* 0x000e220000002500 */
[----:B------:R-:W2:Y:S01]  /*4ea0*/  LDC.64 R16, c[0x0][0x628] ;  /* 0x00018a00ff107b82 */ /* 0x000ea20000000a00 */
[----:B------:R-:W-:Y:S01]  /*4eb0*/  ULDC UR6, c[0x0][0x150] ;  /* 0x0000540000067ab9 */ /* 0x000fe20000000800 */
[----:B------:R-:W-:Y:S01]  /*4ec0*/  IMAD.MOV.U32 R14, RZ, RZ, R4 ;  /* 0x000000ffff0e7224 */ /* 0x000fe200078e0004 */
[----:B-1-34-:R-:W1:Y:S01]  /*4ed0*/  S2R R24, SR_CTAID.Y ;  /* 0x0000000000187919 */ /* 0x01ae620000002600 */
[----:B------:R-:W-:-:S04]  /*4ee0*/  IMAD.MOV.U32 R15, RZ, RZ, R5 ;  /* 0x000000ffff0f7224 */ /* 0x000fc800078e0005 */
[----:B------:R-:W3:Y:S08]  /*4ef0*/  LDC R25, c[0x0][0x144] ;  /* 0x00005100ff197b82 */ /* 0x000ef00000000800 */
[----:B------:R-:W4:Y:S08]  /*4f00*/  LDC R18, c[0x0][0x630] ;  /* 0x00018c00ff127b82 */ /* 0x000f300000000800 */
[----:B------:R-:W1:Y:S01]  /*4f10*/  LDC.64 R20, c[0x0][0x620] ;  /* 0x00018800ff147b82 */ /* 0x000e620000000a00 */
[----:B--2---:R-:W-:-:S04]  /*4f20*/  ISETP.NE.U32.AND P0, PT, R16, RZ, PT ;  /* 0x000000ff1000720c */ /* 0x004fc80003f05070 */
[----:B------:R-:W-:Y:S02]  /*4f30*/  ISETP.NE.AND.EX P0, PT, R17, RZ, PT, P0 ;  /* 0x000000ff1100720c */ /* 0x000fe40003f05300 */
[----:B0-----:R-:W-:-:S05]  /*4f40*/  I2FP.F32.U32 R8, R22 ;  /* 0x0000001600087245 */ /* 0x001fca0000201000 */
[----:B------:R-:W-:-:S04]  /*4f50*/  FMUL R8, R8, UR6 ;  /* 0x0000000608087c20 */ /* 0x000fc80008400000 */
[----:B------:R0:W2:Y:S02]  /*4f60*/  F2I.U32.TRUNC.NTZ R23, R8 ;  /* 0x0000000800177305 */ /* 0x0000a4000020f000 */
[----:B---34-:R-:W-:Y:S05]  /*4f70*/  @!P0 BRA `(.L_x_103) ;  /* 0x0000000000288947 */ /* 0x018fea0003800000 */
[----:B------:R-:W3:Y:S02]  /*4f80*/  LDC R9, c[0x0][0x634] ;  /* 0x00018d00ff097b82 */ /* 0x000ee40000000800 */
[----:B---3--:R-:W-:-:S05]  /*4f90*/  IADD3 R13, P0, R4, R9, RZ ;  /* 0x00000009040d7210 */ /* 0x008fca0007f1e0ff */
[----:B------:R-:W-:-:S04]  /*4fa0*/  IMAD.X R19, RZ, RZ, R5, P0 ;  /* 0x000000ffff137224 */ /* 0x000fc800000e0605 */
[----:B0-----:R-:W-:-:S04]  /*4fb0*/  IMAD.WIDE.U32 R8, R19, R16, RZ ;  /* 0x0000001013087225 */ /* 0x001fc800078e00ff */
[----:B------:R-:W-:-:S04]  /*4fc0*/  IMAD.WIDE.U32 R10, P0, R13, R17, R8 ;  /* 0x000000110d0a7225 */ /* 0x000fc80007800008 */
[----:B------:R-:W-:-:S04]  /*4fd0*/  IMAD.WIDE.U32 R8, R13, R16, RZ ;  /* 0x000000100d087225 */ /* 0x000fc800078e00ff */
[----:B------:R-:W-:Y:S01]  /*4fe0*/  IMAD.X R15, RZ, RZ, RZ, P0 ;  /* 0x000000ffff0f7224 */ /* 0x000fe200000e06ff */
[----:B------:R-:W-:Y:S01]  /*4ff0*/  IADD3 RZ, P0, R9, R10, RZ ;  /* 0x0000000a09ff7210 */ /* 0x000fe20007f1e0ff */
[----:B------:R-:W-:-:S04]  /*5000*/  IMAD.MOV.U32 R14, RZ, RZ, R11 ;  /* 0x000000ffff0e7224 */ /* 0x000fc800078e000b */
[----:B------:R-:W-:-:S08]  /*5010*/  IMAD.WIDE.U32.X R14, R19, R17, R14, P0 ;  /* 0x00000011130e7225 */ /* 0x000fd000000e040e */
.L_x_103:
[----:B------:R-:W3:Y:S01]  /*5020*/  LDC.64 R30, c[0x0][0x640] ;  /* 0x00019000ff1e7b82 */ /* 0x000ee20000000a00 */
[-C--:B------:R-:W-:Y:S01]  /*5030*/  SHF.R.U64 R19, R14, R18.reuse, R15 ;  /* 0x000000120e137219 */ /* 0x080fe2000000120f */
[----:B--2---:R-:W-:Y:S01]  /*5040*/  IMAD.MOV R23, RZ, RZ, -R23 ;  /* 0x000000ffff177224 */ /* 0x004fe200078e0a17 */
[----:B0-----:R-:W-:Y:S01]  /*5050*/  SHF.R.U32.HI R8, RZ, R18, R15 ;  /* 0x00000012ff087219 */ /* 0x001fe2000001160f */
[----:B------:R-:W-:Y:S01]  /*5060*/  ULDC UR6, c[0x0][0x154] ;  /* 0x0000550000067ab9 */ /* 0x000fe20000000800 */
[----:B------:R-:W-:Y:S01]  /*5070*/  IADD3 R11, P0, RZ, -R19, RZ ;  /* 0x80000013ff0b7210 */ /* 0x000fe20007f1e0ff */
[----:B------:R-:W-:Y:S02]  /*5080*/  IMAD R25, R25, R23, R22 ;  /* 0x0000001719197224 */ /* 0x000fe400078e0216 */
[----:B------:R-:W0:Y:S01]  /*5090*/  LDC R14, c[0x0][0x618] ;  /* 0x00018600ff0e7b82 */ /* 0x000e220000000800 */
[----:B------:R-:W-:Y:S02]  /*50a0*/  IMAD.MOV.U32 R13, RZ, RZ, 0x1 ;  /* 0x00000001ff0d7424 */ /* 0x000fe400078e00ff */
[----:B------:R-:W-:-:S04]  /*50b0*/  IMAD.X R9, RZ, RZ, ~R8, P0 ;  /* 0x000000ffff097224 */ /* 0x000fc800000e0e08 */
[-C--:B-1----:R-:W-:Y:S01]  /*50c0*/  IMAD R10, R9, R20.reuse, RZ ;  /* 0x00000014090a7224 */ /* 0x082fe200078e02ff */
[----:B------:R-:W1:Y:S01]  /*50d0*/  LDC R26, c[0x0][0x608] ;  /* 0x00018200ff1a7b82 */ /* 0x000e620000000800 */
[----:B------:R-:W-:-:S04]  /*50e0*/  IMAD.WIDE.U32 R8, R11, R20, R4 ;  /* 0x000000140b087225 */ /* 0x000fc800078e0004 */
[----:B------:R-:W-:Y:S01]  /*50f0*/  IMAD R11, R11, R21, R10 ;  /* 0x000000150b0b7224 */ /* 0x000fe200078e020a */
[----:B------:R-:W-:Y:S02]  /*5100*/  I2FP.F32.U32 R10, R24 ;  /* 0x00000018000a7245 */ /* 0x000fe40000201000 */
[----:B------:R-:W2:Y:S01]  /*5110*/  LDC R28, c[0x0][0x658] ;  /* 0x00019600ff1c7b82 */ /* 0x000ea20000000800 */
[----:B------:R-:W-:Y:S01]  /*5120*/  IMAD.IADD R9, R9, 0x1, R11 ;  /* 0x0000000109097824 */ /* 0x000fe200078e020b */
[----:B---3--:R-:W-:Y:S01]  /*5130*/  ISETP.NE.U32.AND P0, PT, R30, RZ, PT ;  /* 0x000000ff1e00720c */ /* 0x008fe20003f05070 */
[----:B------:R-:W-:Y:S01]  /*5140*/  FMUL R10, R10, UR6 ;  /* 0x000000060a0a7c20 */ /* 0x000fe20008400000 */
[----:B------:R-:W-:Y:S02]  /*5150*/  IMAD.MOV.U32 R11, RZ, RZ, -0x1 ;  /* 0xffffffffff0b7424 */ /* 0x000fe400078e00ff */
[----:B------:R-:W-:Y:S01]  /*5160*/  ISETP.NE.AND.EX P0, PT, R31, RZ, PT, P0 ;  /* 0x000000ff1f00720c */ /* 0x000fe20003f05300 */
[----:B------:R3:W4:Y:S01]  /*5170*/  F2I.U32.TRUNC.NTZ R21, R10 ;  /* 0x0000000a00157305 */ /* 0x000722000020f000 */
[----:B------:R-:W3:Y:S01]  /*5180*/  LDC R23, c[0x0][0x148] ;  /* 0x00005200ff177b82 */ /* 0x000ee20000000800 */
[----:B0-----:R-:W-:-:S02]  /*5190*/  SHF.R.U64 R18, R8, R14, R9 ;  /* 0x0000000e08127219 */ /* 0x001fc40000001209 */
[----:B------:R-:W-:-:S05]  /*51a0*/  SHF.R.U32.HI R9, RZ, R14, R9 ;  /* 0x0000000eff097219 */ /* 0x000fca0000011609 */
[----:B------:R-:W0:Y:S01]  /*51b0*/  LDC R22, c[0x0][0x600] ;  /* 0x00018000ff167b82 */ /* 0x000e220000000800 */
[-CC-:B-1----:R-:W-:Y:S02]  /*51c0*/  SHF.R.U64 R16, R18, R26.reuse, R9.reuse ;  /* 0x0000001a12107219 */ /* 0x182fe40000001209 */
[----:B------:R-:W-:-:S05]  /*51d0*/  SHF.R.U32.HI R9, RZ, R26, R9 ;  /* 0x0000001aff097219 */ /* 0x000fca0000011609 */
[----:B------:R-:W1:Y:S01]  /*51e0*/  LDC R29, c[0x0][0x648] ;  /* 0x00019200ff1d7b82 */ /* 0x000e620000000800 */
[-CC-:B--2---:R-:W-:Y:S02]  /*51f0*/  SHF.R.U64 R20, R16, R28.reuse, R9.reuse ;  /* 0x0000001c10147219 */ /* 0x184fe40000001209 */
[-C--:B------:R-:W-:Y:S02]  /*5200*/  SHF.L.U32 R11, R11, R28.reuse, RZ ;  /* 0x0000001c0b0b7219 */ /* 0x080fe400000006ff */
[-C--:B------:R-:W-:Y:S01]  /*5210*/  SHF.R.U32.HI R9, RZ, R28.reuse, R9 ;  /* 0x0000001cff097219 */ /* 0x080fe20000011609 */
[----:B------:R-:W-:Y:S01]  /*5220*/  IMAD.MOV.U32 R8, RZ, RZ, R20 ;  /* 0x000000ffff087224 */ /* 0x000fe200078e0014 */
[----:B------:R-:W-:Y:S01]  /*5230*/  SHF.L.U32 R26, R13, R28, RZ ;  /* 0x0000001c0d1a7219 */ /* 0x000fe200000006ff */
[----:B------:R-:W2:Y:S01]  /*5240*/  LDC R32, c[0x0][0x638] ;  /* 0x00018e00ff207b82 */ /* 0x000ea20000000800 */
[----:B------:R-:W-:-:S07]  /*5250*/  LOP3.LUT R27, RZ, R11, RZ, 0x33, !PT ;  /* 0x0000000bff1b7212 */ /* 0x000fce00078e33ff */
[----:B------:R-:W0:Y:S01]  /*5260*/  LDC R33, c[0x0][0x610] ;  /* 0x00018400ff217b82 */ /* 0x000e220000000800 */
[----:B----4-:R-:W-:Y:S05]  /*5270*/  @!P0 BRA `(.L_x_104) ;  /* 0x0000000000288947 */ /* 0x010fea0003800000 */
[----:B------:R-:W4:Y:S02]  /*5280*/  LDC R13, c[0x0][0x64c] ;  /* 0x00019300ff0d7b82 */ /* 0x000f240000000800 */
[----:B----4-:R-:W-:-:S05]  /*5290*/  IADD3 R13, P0, R20, R13, RZ ;  /* 0x0000000d140d7210 */ /* 0x010fca0007f1e0ff */
[----:B------:R-:W-:-:S04]  /*52a0*/  IMAD.X R17, RZ, RZ, R9, P0 ;  /* 0x000000ffff117224 */ /* 0x000fc800000e0609 */
[----:B------:R-:W-:-:S04]  /*52b0*/  IMAD.WIDE.U32 R8, R17, R30, RZ ;  /* 0x0000001e11087225 */ /* 0x000fc800078e00ff */
[----:B---3--:R-:W-:-:S04]  /*52c0*/  IMAD.WIDE.U32 R10, P0, R13, R31, R8 ;  /* 0x0000001f0d0a7225 */ /* 0x008fc80007800008 */
[----:B------:R-:W-:-:S04]  /*52d0*/  IMAD.WIDE.U32 R8, R13, R30, RZ ;  /* 0x0000001e0d087225 */ /* 0x000fc800078e00ff */
[----:B------:R-:W-:Y:S01]  /*52e0*/  IMAD.X R15, RZ, RZ, RZ, P0 ;  /* 0x000000ffff0f7224 */ /* 0x000fe200000e06ff */
[----:B------:R-:W-:Y:S01]  /*52f0*/  IADD3 RZ, P0, R9, R10, RZ ;  /* 0x0000000a09ff7210 */ /* 0x000fe20007f1e0ff */
[----:B------:R-:W-:-:S04]  /*5300*/  IMAD.MOV.U32 R14, RZ, RZ, R11 ;  /* 0x000000ffff0e7224 */ /* 0x000fc800078e000b */
[----:B------:R-:W-:-:S08]  /*5310*/  IMAD.WIDE.U32.X R8, R17, R31, R14, P0 ;  /* 0x0000001f11087225 */ /* 0x000fd000000e040e */
.L_x_104:
[----:B-1----:R-:W-:Y:S01]  /*5320*/  SHF.R.U64 R8, R8, R29, R9 ;  /* 0x0000001d08087219 */ /* 0x002fe20000001209 */
[----:B0-----:R-:W-:Y:S01]  /*5330*/  VIADD R13, R22, 0xffffffff ;  /* 0xffffffff160d7836 */ /* 0x001fe20000000000 */
[----:B------:R-:W-:Y:S01]  /*5340*/  LOP3.LUT R11, R16, R27, RZ, 0xc0, !PT ;  /* 0x0000001b100b7212 */ /* 0x000fe200078ec0ff */
[----:B------:R-:W-:Y:S02]  /*5350*/  IMAD.MOV R21, RZ, RZ, -R21 ;  /* 0x000000ffff157224 */ /* 0x000fe400078e0a15 */
[----:B------:R-:W-:Y:S02]  /*5360*/  IMAD.MOV R9, RZ, RZ, -R8 ;  /* 0x000000ffff097224 */ /* 0x000fe400078e0a08 */
[----:B------:R-:W-:Y:S01]  /*5370*/  IMAD R26, R26, R8, R11 ;  /* 0x000000081a1a7224 */ /* 0x000fe200078e020b */
[----:B------:R-:W-:Y:S01]  /*5380*/  LOP3.LUT R11, R18, R13, RZ, 0xc0, !PT ;  /* 0x0000000d120b7212 */ /* 0x000fe200078ec0ff */
[----:B---3--:R-:W-:Y:S02]  /*5390*/  @P4 IMAD R25, R23, R21, R24 ;  /* 0x0000001517194224 */ /* 0x008fe400078e0218 */
[----:B--2---:R-:W-:-:S02]  /*53a0*/  IMAD R8, R9, R32, R20 ;  /* 0x0000002009087224 */ /* 0x004fc400078e0214 */
[----:B------:R-:W-:Y:S02]  /*53b0*/  IMAD R26, R26, R33, R25 ;  /* 0x000000211a1a7224 */ /* 0x000fe400078e0219 */
[----:B------:R-:W-:Y:S02]  /*53c0*/  IMAD R9, R8, R22, R11 ;  /* 0x0000001608097224 */ /* 0x000fe400078e020b */
[----:B------:R-:W-:Y:S02]  /*53d0*/  IMAD.MOV.U32 R10, RZ, RZ, 0x1 ;  /* 0x00000001ff0a7424 */ /* 0x000fe400078e00ff */
[----:B------:R-:W-:Y:S01]  /*53e0*/  IMAD.MOV.U32 R14, RZ, RZ, R19 ;  /* 0x000000ffff0e7224 */ /* 0x000fe200078e0013 */
[----:B------:R-:W-:Y:S02]  /*53f0*/  SEL R72, R9, R26, !P4 ;  /* 0x0000001a09487207 */ /* 0x000fe40006000000 */
[----:B------:R-:W-:Y:S02]  /*5400*/  PRMT R8, R10, 0x7610, R8 ;  /* 0x000076100a087816 */ /* 0x000fe40000000008 */
[----:B------:R-:W-:-:S07]  /*5410*/  SEL R26, R26, R9, !P4 ;  /* 0x000000091a1a7207 */ /* 0x000fce0006000000 */
.L_x_102:
[----:B------:R-:W-:Y:S01]  /*5420*/  UIADD3 UR5, UR9, UR5, URZ ;  /* 0x0000000509057290 */ /* 0x000fe2000fffe03f */
[----:B------:R-:W-:Y:S01]  /*5430*/  LOP3.LUT P0, RZ, R8, 0xff, RZ, 0xc0, !PT ;  /* 0x000000ff08ff7812 */ /* 0x000fe2000780c0ff */
[----:B------:R-:W-:Y:S02]  /*5440*/  IMAD.MOV.U32 R71, RZ, RZ, R26 ;  /* 0x000000ffff477224 */ /* 0x000fe400078e001a */
[----:B------:R-:W-:Y:S02]  /*5450*/  USHF.R.U32.HI UR6, URZ, 0x2, UR5 ;  /* 0x000000023f067899 */ /* 0x000fe40008011605 */
[----:B------:R-:W-:Y:S02]  /*5460*/  UISETP.GT.U32.AND UP1, UPT, UR5, 0x3, UPT ;  /* 0x000000030500788c */ /* 0x000fe4000bf24070 */
[----:B------:R-:W-:Y:S02]  /*5470*/  ULOP3.LUT UR6, UR6, 0x1, URZ, 0xc0, !UPT ;  /* 0x0000000106067892 */ /* 0x000fe4000f8ec03f */
[----:B------:R-:W-:-:S02]  /*5480*/  UISETP.LT.U32.AND UP1, UPT, UR9, 0x4, UP1 ;  /* 0x000000040900788c */ /* 0x000fc40008f21070 */
[----:B------:R-:W-:Y:S02]  /*5490*/  UISETP.NE.U32.AND UP0, UPT, UR6, 0x1, UPT ;  /* 0x000000010600788c */ /* 0x000fe4000bf05070 */
[----:B------:R-:W-:Y:S02]  /*54a0*/  USEL UR7, URZ, 0x1, !UP1 ;  /* 0x000000013f077887 */ /* 0x000fe4000c800000 */
[----:B------:R-:W-:Y:S02]  /*54b0*/  UISETP.GT.U32.AND UP0, UPT, UR9, 0x3, !UP0 ;  /* 0x000000030900788c */ /* 0x000fe4000c704070 */
[----:B------:R-:W-:Y:S02]  /*54c0*/  ULOP3.LUT UR5, UR5, 0x3, URZ, 0xc0, !UPT ;  /* 0x0000000305057892 */ /* 0x000fe4000f8ec03f */
[----:B------:R-:W-:-:S04]  /*54d0*/  USEL UR6, URZ, 0x1, !UP0 ;  /* 0x000000013f067887 */ /* 0x000fc8000c000000 */
[----:B------:R-:W-:Y:S01]  /*54e0*/  ULOP3.LUT UR4, UR6, UR4, UR7, 0x96, !UPT ;  /* 0x0000000406047292 */ /* 0x000fe2000f8e9607 */
[----:B------:R-:W-:Y:S11]  /*54f0*/  @P0 BRA `(.L_x_105) ;  /* 0xffffffbc00340947 */ /* 0x000ff6000383ffff */
[----:B------:R-:W-:Y:S05]  /*5500*/  EXIT ;  /* 0x000000000000794d */ /* 0x000fea0003800000 */
.L_x_7:
[----:B0-----:R-:W-:Y:S01]  /*5510*/  ULDC.64 UR4, c[0x0][0x650] ;  /* 0x0001940000047ab9 */ /* 0x001fe20000000a00 */
        /* <DEDUP_REMOVED lines=25> */
.L_x_107:
[----:B------:R-:W0:Y:S01]  /*56b0*/  LDC.64 R28, c[0x0][0x640] ;  /* 0x00019000ff1c7b82 */ /* 0x000e220000000a00 */
[-CC-:B------:R-:W-:Y:S01]  /*56c0*/  SHF.R.U64 R21, R16, R6.reuse, R17.reuse ;  /* 0x0000000610157219 */ /* 0x180fe20000001211 */
[----:B------:R-:W-:Y:S01]  /*56d0*/  IMAD.MOV.U32 R31, RZ, RZ, 0x1 ;  /* 0x00000001ff1f7424 */ /* 0x000fe200078e00ff */
[----:B------:R-:W-:Y:S02]  /*56e0*/  SHF.R.U32.HI R3, RZ, R6, R17 ;  /* 0x00000006ff037219 */ /* 0x000fe40000011611 */
[----:B------:R-:W-:-:S03]  /*56f0*/  IADD3 R15, P0, RZ, -R21, RZ ;  /* 0x80000015ff0f7210 */ /* 0x000fc60007f1e0ff */
[----:B------:R-:W1:Y:S02]  /*5700*/  LDC R14, c[0x0][0x618] ;  /* 0x00018600ff0e7b82 */ /* 0x000e640000000800 */
[----:B------:R-:W-:Y:S02]  /*5710*/  IMAD.X R3, RZ, RZ, ~R3, P0 ;  /* 0x000000ffff037224 */ /* 0x000fe400000e0e03 */
[----:B------:R-:W-:-:S04]  /*5720*/  IMAD.WIDE.U32 R12, R15, R22, R4 ;  /* 0x000000160f0c7225 */ /* 0x000fc800078e0004 */
[----:B------:R-:W2:Y:S01]  /*5730*/  LDC R16, c[0x0][0x608] ;  /* 0x00018200ff107b82 */ /* 0x000ea20000000800 */
[----:B------:R-:W-:-:S04]  /*5740*/  IMAD R6, R3, R22, RZ ;  /* 0x0000001603067224 */ /* 0x000fc800078e02ff */
[----:B------:R-:W-:-:S03]  /*5750*/  IMAD R3, R15, R23, R6 ;  /* 0x000000170f037224 */ /* 0x000fc600078e0206 */
[----:B------:R-:W3:Y:S01]  /*5760*/  LDC R26, c[0x0][0x658] ;  /* 0x00019600ff1a7b82 */ /* 0x000ee20000000800 */
[----:B------:R-:W-:Y:S01]  /*5770*/  IMAD.IADD R3, R13, 0x1, R3 ;  /* 0x000000010d037824 */ /* 0x000fe200078e0203 */
[----:B0-----:R-:W-:Y:S01]  /*5780*/  ISETP.NE.U32.AND P0, PT, R28, RZ, PT ;  /* 0x000000ff1c00720c */ /* 0x001fe20003f05070 */
[----:B------:R-:W-:-:S03]  /*5790*/  IMAD.MOV.U32 R13, RZ, RZ, -0x1 ;  /* 0xffffffffff0d7424 */ /* 0x000fc600078e00ff */
        /* <DEDUP_REMOVED lines=25> */
.L_x_108:
[----:B-1----:R-:W-:Y:S01]  /*5930*/  SHF.R.U64 R6, R12, R25, R13 ;  /* 0x000000190c067219 */ /* 0x002fe2000000120d */
[----:B0-----:R-:W-:Y:S01]  /*5940*/  VIADD R13, R24, 0xffffffff ;  /* 0xffffffff180d7836 */ /* 0x001fe20000000000 */
[----:B------:R-:W-:Y:S01]  /*5950*/  SHF.L.U32 R9, R31, R26, RZ ;  /* 0x0000001a1f097219 */ /* 0x000fe200000006ff */
[----:B------:R-:W-:Y:S01]  /*5960*/  @P4 IMAD R10, R11, R20, R8 ;  /* 0x000000140b0a4224 */ /* 0x000fe200078e0208 */
[----:B------:R-:W-:Y:S01]  /*5970*/  LOP3.LUT R3, R22, R33, RZ, 0xc0, !PT ;  /* 0x0000002116037212 */ /* 0x000fe200078ec0ff */
[----:B------:R-:W-:Y:S01]  /*5980*/  IMAD.MOV R12, RZ, RZ, -R6 ;  /* 0x000000ffff0c7224 */ /* 0x000fe200078e0a06 */
[----:B------:R-:W-:Y:S01]  /*5990*/  LOP3.LUT R18, R18, R13, RZ, 0xc0, !PT ;  /* 0x0000000d12127212 */ /* 0x000fe200078ec0ff */
[----:B------:R-:W-:Y:S02]  /*59a0*/  IMAD.MOV.U32 R16, RZ, RZ, R21 ;  /* 0x000000ffff107224 */ /* 0x000fe400078e0015 */
[----:B------:R-:W-:Y:S02]  /*59b0*/  IMAD R9, R9, R6, R3 ;  /* 0x0000000609097224 */ /* 0x000fe400078e0203 */
[----:B--2---:R-:W-:-:S02]  /*59c0*/  IMAD R3, R12, R27, R23 ;  /* 0x0000001b0c037224 */ /* 0x004fc400078e0217 */
[----:B---3--:R-:W-:Y:S02]  /*59d0*/  IMAD R10, R9, R30, R10 ;  /* 0x0000001e090a7224 */ /* 0x008fe400078e020a */
[----:B------:R-:W-:Y:S02]  /*59e0*/  IMAD.MOV.U32 R6, RZ, RZ, 0x1 ;  /* 0x00000001ff067424 */ /* 0x000fe400078e00ff */
[----:B------:R-:W-:-:S03]  /*59f0*/  IMAD R9, R3, R24, R18 ;  /* 0x0000001803097224 */ /* 0x000fc600078e0212 */
[----:B------:R-:W-:Y:S02]  /*5a00*/  PRMT R3, R6, 0x7610, R3 ;  /* 0x0000761006037816 */ /* 0x000fe40000000003 */
[----:B------:R-:W-:Y:S02]  /*5a10*/  SEL R6, R9, R10, !P4 ;  /* 0x0000000a09067207 */ /* 0x000fe40006000000 */
[----:B------:R-:W-:-:S07]  /*5a20*/  SEL R18, R10, R9, !P4 ;  /* 0x000000090a127207 */ /* 0x000fce0006000000 */
.L_x_106:
[----:B------:R-:W-:-:S08]  /*5a30*/  NOP ;  /* 0x0000000000007918 */ /* 0x000fd00000000000 */
[----:B------:R-:W0:-:S00]  /*5a40*/  USETMAXREG.DEALLOC.CTAPOOL 0x28 ;  /* 0x00000028000079c8 */ /* 0x000e0000080e0500 */
[----:B0-----:R-:W-:-:S13]  /*5a50*/  ISETP.NE.AND P0, PT, R7, RZ, PT ;  /* 0x000000ff0700720c */ /* 0x001fda0003f05270 */
[----:B------:R-:W-:Y:S05]  /*5a60*/  @P0 EXIT ;  /* 0x000000000000094d */ /* 0x000fea0003800000 */
[----:B------:R-:W-:Y:S01]  /*5a70*/  LOP3.LUT P0, RZ, R3, 0xff, RZ, 0xc0, !PT ;  /* 0x000000ff03ff7812 */ /* 0x000fe2000780c0ff */
[----:B------:R-:W-:Y:S02]  /*5a80*/  IMAD.MOV.U32 R15, RZ, RZ, 0x1 ;  /* 0x00000001ff0f7424 */ /* 0x000fe400078e00ff */
[----:B------:R-:W-:-:S10]  /*5a90*/  IMAD.MOV.U32 R14, RZ, RZ, RZ ;  /* 0x000000ffff0e7224 */ /* 0x000fd400078e00ff */
[----:B------:R-:W-:Y:S05]  /*5aa0*/  @!P0 BRA `(.L_x_109) ;  /* 0x0000000c00408947 */ /* 0x000fea0003800000 */
[----:B------:R-:W0:Y:S01]  /*5ab0*/  LDC R3, c[0x0][0x28c] ;  /* 0x0000a300ff037b82 */ /* 0x000e220000000800 */
[----:B------:R-:W1:Y:S01]  /*5ac0*/  S2R R10, SR_CgaCtaId ;  /* 0x00000000000a7919 */ /* 0x000e620000008800 */
[----:B------:R-:W-:Y:S01]  /*5ad0*/  ULDC UR5, c[0x0][0x658] ;  /* 0x0001960000057ab9 */ /* 0x000fe20000000800 */
[----:B------:R-:W-:Y:S01]  /*5ae0*/  UMOV UR7, 0xffffffff ;  /* 0xffffffff00077882 */ /* 0x000fe20000000000 */
[----:B------:R-:W-:Y:S01]  /*5af0*/  ULDC UR6, c[0x0][0xc] ;  /* 0x0000030000067ab9 */ /* 0x000fe20000000800 */
[----:B------:R-:W-:Y:S01]  /*5b00*/  USHF.L.U32 UR8, UR7, UR5, URZ ;  /* 0x0000000507087299 */ /* 0x000fe2000800063f */
[----:B------:R-:W-:Y:S01]  /*5b10*/  BSSY B0, `(.L_x_109) ;  /* 0x00000c9000007945 */ /* 0x000fe20003800000 */
[----:B------:R-:W-:Y:S01]  /*5b20*/  UMOV UR9, 0x1 ;  /* 0x0000000100097882 */ /* 0x000fe20000000000 */
[----:B------:R-:W-:Y:S01]  /*5b30*/  ULDC UR7, c[0x0][0x10] ;  /* 0x0000040000077ab9 */ /* 0x000fe20000000800 */
[----:B------:R-:W-:Y:S01]  /*5b40*/  USHF.L.U32 UR18, UR9, UR5, URZ ;  /* 0x0000000509127299 */ /* 0x000fe2000800063f */
[----:B------:R-:W-:Y:S01]  /*5b50*/  IMAD.MOV.U32 R12, RZ, RZ, 0x1 ;  /* 0x00000001ff0c7424 */ /* 0x000fe200078e00ff */
[----:B------:R-:W-:Y:S01]  /*5b60*/  UIMAD.WIDE.U32 UR6, UR6, UR7, URZ ;  /* 0x00000007060672a5 */ /* 0x000fe2000f8e003f */
[----:B------:R-:W-:Y:S01]  /*5b70*/  LOP3.LUT R17, R2, 0x2, RZ, 0xfc, !PT ;  /* 0x0000000202117812 */ /* 0x000fe200078efcff */
[----:B------:R-:W-:Y:S01]  /*5b80*/  ULDC UR5, c[0x0][0x14] ;  /* 0x0000050000057ab9 */ /* 0x000fe20000000800 */
[----:B------:R-:W-:Y:S01]  /*5b90*/  IMAD.MOV.U32 R15, RZ, RZ, 0x1 ;  /* 0x00000001ff0f7424 */ /* 0x000fe200078e00ff */
[----:B------:R-:W-:Y:S01]  /*5ba0*/  UIMAD.WIDE.U32 UR20, UR6, UR5, URZ ;  /* 0x00000005061472a5 */ /* 0x000fe2000f8e003f */
[----:B------:R-:W-:Y:S01]  /*5bb0*/  IMAD.MOV.U32 R14, RZ, RZ, RZ ;  /* 0x000000ffff0e7224 */ /* 0x000fe200078e00ff */
[----:B------:R-:W-:Y:S01]  /*5bc0*/  UIMAD UR13, UR7, UR5, URZ ;  /* 0x00000005070d72a4 */ /* 0x000fe2000f8e023f */
[----:B------:R-:W-:Y:S01]  /*5bd0*/  ULDC UR4, c[0x0][0x600] ;  /* 0x0001800000047ab9 */ /* 0x000fe20000000800 */
[----:B------:R-:W-:-:S02]  /*5be0*/  ULOP3.LUT UR17, URZ, UR8, URZ, 0x33, !UPT ;  /* 0x000000083f117292 */ /* 0x000fc4000f8e333f */
[----:B------:R-:W-:Y:S01]  /*5bf0*/  UIADD3 UR4, UR4, -0x1, URZ ;  /* 0xffffffff04047890 */ /* 0x000fe2000fffe03f */
[----:B0-----:R-:W-:Y:S01]  /*5c00*/  VIADD R3, R3, 0x3f ;  /* 0x0000003f03037836 */ /* 0x001fe20000000000 */
[----:B------:R-:W-:Y:S01]  /*5c10*/  UIADD3 UR13, UR21, UR13, URZ ;  /* 0x0000000d150d7290 */ /* 0x000fe2000fffe03f */
[----:B------:R-:W-:-:S03]  /*5c20*/  ULDC.64 UR22, c[0x0][0x198] ;  /* 0x0000660000167ab9 */ /* 0x000fc60000000a00 */
[----:B------:R-:W-:-:S04]  /*5c30*/  SHF.R.S32.HI R8, RZ, 0x1f, R3 ;  /* 0x0000001fff087819 */ /* 0x000fc80000011403 */
[----:B------:R-:W-:Y:S01]  /*5c40*/  LEA.HI R8, R8, R3, RZ, 0x6 ;  /* 0x0000000308087211 */ /* 0x000fe200078f30ff */
[C---:B-1----:R-:W-:Y:S02]  /*5c50*/  IMAD.SHL.U32 R11, R10.reuse, 0x20, RZ ;  /* 0x000000200a0b7824 */ /* 0x042fe400078e00ff */
[----:B------:R-:W-:Y:S01]  /*5c60*/  IMAD.SHL.U32 R10, R10, 0x800, RZ ;  /* 0x000008000a0a7824 */ /* 0x000fe200078e00ff */
[----:B------:R-:W-:Y:S02]  /*5c70*/  SHF.R.S32.HI R13, RZ, 0x6, R8 ;  /* 0x00000006ff0d7819 */ /* 0x000fe40000011408 */
[----:B------:R-:W-:Y:S02]  /*5c80*/  LOP3.LUT R11, R11, 0x20, RZ, 0xc0, !PT ;  /* 0x000000200b0b7812 */ /* 0x000fe400078ec0ff */
[----:B------:R-:W-:Y:S01]  /*5c90*/  LOP3.LUT R10, R10, 0x800, RZ, 0xc0, !PT ;  /* 0x000008000a0a7812 */ /* 0x000fe200078ec0ff */
[----:B------:R-:W-:-:S07]  /*5ca0*/  VIADD R3, R13, 0x1 ;  /* 0x000000010d037836 */ /* 0x000fce0000000000 */
.L_x_120:
[----:B------:R-:W-:-:S03]  /*5cb0*/  UMOV UR5, 0xffffffff ;  /* 0xffffffff00057882 */ /* 0x000fc60000000000 */
[----:B------:R-:W-:Y:S05]  /*5cc0*/  BRA.DIV UR5, `(.L_x_110) ;  /* 0x0000000e05a87947 */ /* 0x000fea000b800000 */
[----:B------:R-:W-:-:S13]  /*5cd0*/  ELECT P0, URZ, PT ;  /* 0x00000000003f782f */ /* 0x000fda0003800000 */
.L_x_131:
[----:B------:R-:W0:Y:S01]  /*5ce0*/  LDC R7, c[0x0][0x28c] ;  /* 0x0000a300ff077b82 */ /* 0x000e220000000800 */
[----:B------:R-:W-:Y:S01]  /*5cf0*/  BSSY B1, `(.L_x_111) ;  /* 0x0000038000017945 */ /* 0x000fe20003800000 */
[----:B0-----:R-:W-:-:S13]  /*5d00*/  ISETP.LT.OR P0, PT, R7, 0x1, !P0 ;  /* 0x000000010700780c */ /* 0x001fda0004701670 */
[----:B------:R-:W-:Y:S05]  /*5d10*/  @P0 BRA `(.L_x_112) ;  /* 0x0000000000d40947 */ /* 0x000fea0003800000 */
[----:B------:R-:W-:Y:S02]  /*5d20*/  IMAD R19, R6, 0x40, R11 ;  /* 0x0000004006137824 */ /* 0x000fe400078e020b */
[----:B------:R-:W-:Y:S02]  /*5d30*/  IMAD.SHL.U32 R20, R18, 0x80, RZ ;  /* 0x0000008012147824 */ /* 0x000fe400078e00ff */
[----:B------:R-:W-:Y:S02]  /*5d40*/  IMAD.MOV.U32 R23, RZ, RZ, RZ ;  /* 0x000000ffff177224 */ /* 0x000fe400078e00ff */
[----:B------:R-:W-:Y:S02]  /*5d50*/  IMAD.MOV.U32 R6, RZ, RZ, R3 ;  /* 0x000000ffff067224 */ /* 0x000fe400078e0003 */
[----:B------:R-:W-:Y:S02]  /*5d60*/  IMAD.MOV.U32 R7, RZ, RZ, R15 ;  /* 0x000000ffff077224 */ /* 0x000fe400078e000f */
[----:B------:R-:W-:-:S07]  /*5d70*/  IMAD.MOV.U32 R9, RZ, RZ, R14 ;  /* 0x000000ffff097224 */ /* 0x000fce00078e000e */
.L_x_115:
[----:B------:R-:W0:Y:S01]  /*5d80*/  S2R R21, SR_CgaCtaId ;  /* 0x0000000000157919 */ /* 0x000e220000008800 */
[----:B------:R-:W-:Y:S02]  /*5d90*/  MOV R8, 0x400 ;  /* 0x0000040000087802 */ /* 0x000fe40000000f00 */
[----:B------:R-:W-:-:S13]  /*5da0*/  LOP3.LUT P1, RZ, R0, 0x7f, RZ, 0xc0, !PT ;  /* 0x0000007f00ff7812 */ /* 0x000fda000782c0ff */
[----:B------:R-:W1:Y:S01]  /*5db0*/  @!P1 LDC R18, c[0x0][0x500] ;  /* 0x00014000ff129b82 */ /* 0x000e620000000800 */
[----:B0-----:R-:W-:Y:S02]  /*5dc0*/  LEA R22, R21, R8, 0x18 ;  /* 0x0000000815167211 */ /* 0x001fe400078ec0ff */
[----:B------:R-:W-:-:S03]  /*5dd0*/  SHF.L.U32 R8, R7, 0x1f, RZ ;  /* 0x0000001f07087819 */ /* 0x000fc600000006ff */
[----:B------:R-:W-:-:S04]  /*5de0*/  IMAD R21, R9, 0x8, R22 ;  /* 0x0000000809157824 */ /* 0x000fc800078e0216 */
[----:B------:R-:W0:Y:S02]  /*5df0*/  SYNCS.PHASECHK.TRANS64.TRYWAIT P0, [R21+URZ+0x20], R8 ;  /* 0x00002008150075a7 */ /* 0x000e24000800017f */
[----:B01----:R-:W-:Y:S05]  /*5e00*/  @!P0 BRA `(.L_x_113) ;  /* 0x0000000c00788947 */ /* 0x003fea0003800000 */
.L_x_132:
[----:B0-----:R-:W-:Y:S01]  /*5e10*/  PRMT R8, R17, 0x9910, RZ ;  /* 0x0000991011087816 */ /* 0x001fe200000000ff */
[----:B------:R0:W-:Y:S03]  /*5e20*/  @!P1 SYNCS.ARRIVE.TRANS64 RZ, [R21+URZ], R18 ;  /* 0x0000001215ff99a7 */ /* 0x0001e6000800003f */
[----:B------:R-:W-:-:S13]  /*5e30*/  ISETP.NE.AND P0, PT, R8, 0x2, PT ;  /* 0x000000020800780c */ /* 0x000fda0003f05270 */
[----:B0-----:R-:W-:Y:S05]  /*5e40*/  @P0 BRA `(.L_x_114) ;  /* 0x0000000000040947 */ /* 0x001fea0003800000 */
[----:B------:R-:W-:Y:S01]  /*5e50*/  BPT.TRAP 0x1 ;  /* 0x000000040000795c */ /* 0x000fe20000300000 */
.L_x_114:
[----:B------:R-:W-:Y:S01]  /*5e60*/  R2UR UR16, R22 ;  /* 0x00000000161072ca */ /* 0x000fe200000e0000 */
[----:B------:R-:W-:Y:S01]  /*5e70*/  IMAD R22, R9, 0x2000, R22 ;  /* 0x0000200009167824 */ /* 0x000fe200078e0216 */
[----:B------:R-:W-:Y:S01]  /*5e80*/  R2UR UR9, R21 ;  /* 0x00000000150972ca */ /* 0x000fe200000e0000 */
[C---:B------:R-:W-:Y:S01]  /*5e90*/  IMAD R8, R9.reuse, 0x1000, R10 ;  /* 0x0000100009087824 */ /* 0x040fe200078e020a */
[----:B------:R-:W-:Y:S01]  /*5ea0*/  UIADD3 UR6, UP0, UR22, 0xf0, URZ ;  /* 0x000000f016067890 */ /* 0x000fe2000ff1e03f */
[----:B------:R-:W-:Y:S01]  /*5eb0*/  VIADD R6, R6, 0xffffffff ;  /* 0xffffffff06067836 */ /* 0x000fe20000000000 */
[----:B------:R-:W-:Y:S01]  /*5ec0*/  R2UR UR5, R22 ;  /* 0x00000000160572ca */ /* 0x000fe200000e0000 */
[----:B------:R-:W-:Y:S01]  /*5ed0*/  UIADD3 UR24, UP1, UR22, 0x1f0, URZ ;  /* 0x000001f016187890 */ /* 0x000fe2000ff3e03f */
[----:B------:R-:W-:Y:S01]  /*5ee0*/  R2UR UR8, R8 ;  /* 0x00000000080872ca */ /* 0x000fe200000e0000 */
[----:B------:R-:W-:Y:S01]  /*5ef0*/  UIADD3.X UR7, URZ, UR23, URZ, UP0, !UPT ;  /* 0x000000173f077290 */ /* 0x000fe200087fe43f */
[----:B------:R-:W-:Y:S01]  /*5f00*/  R2UR UR11, R20 ;  /* 0x00000000140b72ca */ /* 0x000fe200000e0000 */
[----:B------:R-:W-:Y:S01]  /*5f10*/  VIADD R9, R9, 0x1 ;  /* 0x0000000109097836 */ /* 0x000fe20000000000 */
[----:B------:R-:W-:Y:S01]  /*5f20*/  R2UR UR10, R23 ;  /* 0x00000000170a72ca */ /* 0x000fe200000e0000 */
[----:B------:R-:W-:Y:S01]  /*5f30*/  UIADD3.X UR25, URZ, UR23, URZ, UP1, !UPT ;  /* 0x000000173f197290 */ /* 0x000fe20008ffe43f */
[----:B------:R-:W-:Y:S01]  /*5f40*/  R2UR UR12, R16 ;  /* 0x00000000100c72ca */ /* 0x000fe200000e0000 */
[----:B------:R-:W-:Y:S01]  /*5f50*/  UMOV UR14, 0x0 ;  /* 0x00000000000e7882 */ /* 0x000fe20000000000 */
[----:B------:R-:W-:Y:S01]  /*5f60*/  R2UR UR19, R19 ;  /* 0x00000000131372ca */ /* 0x000fe200000e0000 */
[----:B------:R-:W-:Y:S01]  /*5f70*/  UMOV UR15, 0x10000000 ;  /* 0x10000000000f7882 */ /* 0x000fe20000000000 */
[----:B------:R-:W-:Y:S01]  /*5f80*/  ISETP.GT.AND P1, PT, R6, 0x1, PT ;  /* 0x000000010600780c */ /* 0x000fe20003f24270 */
[----:B------:R-:W-:Y:S01]  /*5f90*/  UIADD3 UR5, UR5, 0x100, URZ ;  /* 0x0000010005057890 */ /* 0x000fe2000fffe03f */
[----:B------:R-:W-:Y:S01]  /*5fa0*/  ISETP.NE.AND P0, PT, R9, 0x4, PT ;  /* 0x000000040900780c */ /* 0x000fe20003f05270 */
[----:B------:R-:W-:Y:S01]  /*5fb0*/  UIADD3 UR16, UR16, 0x8100, UR8 ;  /* 0x0000810010107890 */ /* 0x000fe2000fffe008 */
[----:B------:R-:W-:Y:S01]  /*5fc0*/  VIADD R23, R23, 0x40 ;  /* 0x0000004017177836 */ /* 0x000fe20000000000 */
[----:B------:R-:W-:Y:S01]  /*5fd0*/  UMOV UR26, 0x30000 ;  /* 0x00030000001a7882 */ /* 0x000fe20000000000 */
[----:B------:R-:W-:-:S02]  /*5fe0*/  SEL R8, RZ, 0x1, P0 ;  /* 0x00000001ff087807 */ /* 0x000fc40000000000 */
[----:B------:R-:W-:Y:S01]  /*5ff0*/  UMOV UR8, UR5 ;  /* 0x0000000500087c82 */ /* 0x000fe20008000000 */
[----:B------:R-:W-:Y:S01]  /*6000*/  SEL R9, R9, RZ, P0 ;  /* 0x000000ff09097207 */ /* 0x000fe20000000000 */
[----:B------:R0:W-:Y:S01]  /*6010*/  UTMALDG.3D [UR8], [UR6], desc[UR14] ;  /* 0x00000e08060075b4 */ /* 0x0001e20008011000 */
[----:B------:R-:W-:Y:S01]  /*6020*/  LOP3.LUT R7, R7, R8, RZ, 0x3c, !PT ;  /* 0x0000000807077212 */ /* 0x000fe200078e3cff */
[----:B0-----:R-:W-:Y:S01]  /*6030*/  UMOV UR11, UR19 ;  /* 0x00000013000b7c82 */ /* 0x001fe20008000000 */
[----:B------:R-:W-:Y:S02]  /*6040*/  UMOV UR8, UR16 ;  /* 0x0000001000087c82 */ /* 0x000fe40008000000 */
[----:B------:R0:W-:Y:S02]  /*6050*/  UTMALDG.3D.MULTICAST [UR8], [UR24], UR26, desc[UR14] ;  /* 0x00000e08180073b4 */ /* 0x0001e4000801181a */
[----:B0-----:R-:W-:Y:S05]  /*6060*/  @P1 BRA `(.L_x_115) ;  /* 0xfffffffc00441947 */ /* 0x001fea000383ffff */
.L_x_112:
[----:B------:R-:W-:Y:S05]  /*6070*/  BSYNC B1 ;  /* 0x0000000000017941 */ /* 0x000fea0003800000 */
.L_x_111:
[----:B------:R-:W-:Y:S01]  /*6080*/  LOP3.LUT P1, RZ, R12, 0xff, RZ, 0xc0, !PT ;  /* 0x000000ff0cff7812 */ /* 0x000fe2000782c0ff */
[----:B------:R-:W-:Y:S01]  /*6090*/  IMAD.IADD R14, R13, 0x1, R14 ;  /* 0x000000010d0e7824 */ /* 0x000fe200078e020e */
[----:B------:R-:W-:Y:S01]  /*60a0*/  IADD3 R4, P2, R4, UR20, RZ ;  /* 0x0000001404047c10 */ /* 0x000fe2000ff5e0ff */
[----:B------:R-:W-:Y:S01]  /*60b0*/  ULDC.64 UR6, c[0x0][0x650] ;  /* 0x0001940000067ab9 */ /* 0x000fe20000000a00 */
[----:B------:R-:W-:Y:S01]  /*60c0*/  BSSY B1, `(.L_x_116) ;  /* 0x000006b000017945 */ /* 0x000fe20003800000 */
[----:B------:R-:W-:Y:S01]  /*60d0*/  IMAD.MOV.U32 R18, RZ, RZ, -0x1 ;  /* 0xffffffffff127424 */ /* 0x000fe200078e00ff */
[----:B------:R-:W-:Y:S01]  /*60e0*/  SHF.R.U32.HI R6, RZ, 0x2, R14 ;  /* 0x00000002ff067819 */ /* 0x000fe2000001160e */
[----:B------:R-:W-:Y:S01]  /*60f0*/  IMAD.MOV.U32 R16, RZ, RZ, -0x1 ;  /* 0xffffffffff107424 */ /* 0x000fe200078e00ff */
[----:B------:R-:W-:Y:S02]  /*6100*/  ISETP.GT.U32.AND P0, PT, R14, 0x3, PT ;  /* 0x000000030e00780c */ /* 0x000fe40003f04070 */
[----:B------:R-:W-:-:S02]  /*6110*/  LOP3.LUT R6, R6, 0x1, RZ, 0xc0, !PT ;  /* 0x0000000106067812 */ /* 0x000fc400078ec0ff */
[----:B------:R-:W-:Y:S01]  /*6120*/  ISETP.LT.U32.AND P0, PT, R13, 0x4, P0 ;  /* 0x000000040d00780c */ /* 0x000fe20000701070 */
[----:B------:R-:W0:Y:S01]  /*6130*/  @P1 S2R R8, SR_CgaCtaId ;  /* 0x0000000000081919 */ /* 0x000e220000008800 */
[----:B------:R-:W-:Y:S02]  /*6140*/  @P1 MOV R7, 0x400 ;  /* 0x0000040000071802 */ /* 0x000fe40000000f00 */
[----:B------:R-:W-:Y:S02]  /*6150*/  IADD3.X R5, R5, UR13, RZ, P2, !PT ;  /* 0x0000000d05057c10 */ /* 0x000fe400097fe4ff */
[----:B------:R-:W-:Y:S02]  /*6160*/  ISETP.GE.U32.AND P2, PT, R4, UR6, PT ;  /* 0x0000000604007c0c */ /* 0x000fe4000bf46070 */
[----:B------:R-:W-:Y:S02]  /*6170*/  LOP3.LUT R14, R14, 0x3, RZ, 0xc0, !PT ;  /* 0x000000030e0e7812 */ /* 0x000fe400078ec0ff */
[----:B------:R-:W-:-:S02]  /*6180*/  PRMT R12, RZ, 0x7610, R12 ;  /* 0x00007610ff0c7816 */ /* 0x000fc4000000000c */
[----:B0-----:R-:W-:-:S04]  /*6190*/  @P1 LEA R7, R8, R7, 0x18 ;  /* 0x0000000708071211 */ /* 0x001fc800078ec0ff */
[----:B------:R0:W-:Y:S01]  /*61a0*/  @P1 SYNCS.ARRIVE.TRANS64.A1T0 RZ, [R7+URZ+0x58], RZ ;  /* 0x000058ff07ff19a7 */ /* 0x0001e2000810003f */
[----:B------:R-:W-:Y:S02]  /*61b0*/  ISETP.NE.U32.AND P1, PT, R6, 0x1, PT ;  /* 0x000000010600780c */ /* 0x000fe40003f25070 */
[----:B------:R-:W-:Y:S02]  /*61c0*/  SEL R6, RZ, 0x1, !P0 ;  /* 0x00000001ff067807 */ /* 0x000fe40004000000 */
[----:B------:R-:W-:Y:S02]  /*61d0*/  ISETP.GE.U32.AND.EX P0, PT, R5, UR7, PT, P2 ;  /* 0x0000000705007c0c */ /* 0x000fe4000bf06120 */
[----:B------:R-:W-:-:S04]  /*61e0*/  ISETP.GT.U32.AND P1, PT, R13, 0x3, !P1 ;  /* 0x000000030d00780c */ /* 0x000fc80004f24070 */
[----:B0-----:R-:W-:-:S04]  /*61f0*/  SEL R7, RZ, 0x1, !P1 ;  /* 0x00000001ff077807 */ /* 0x001fc80004800000 */
[----:B------:R-:W-:Y:S01]  /*6200*/  LOP3.LUT R15, R7, R15, R6, 0x96, !PT ;  /* 0x0000000f070f7212 */ /* 0x000fe200078e9606 */
[----:B------:R-:W-:Y:S01]  /*6210*/  IMAD.MOV.U32 R6, RZ, RZ, -0x1 ;  /* 0xffffffffff067424 */ /* 0x000fe200078e00ff */
[----:B------:R-:W-:Y:S01]  /*6220*/  PRMT R7, RZ, 0x7610, R7 ;  /* 0x00007610ff077816 */ /* 0x000fe20000000007 */
[----:B------:R-:W-:Y:S06]  /*6230*/  @P0 BRA `(.L_x_117) ;  /* 0x00000004004c0947 */ /* 0x000fec0003800000 */
[----:B------:R-:W0:Y:S01]  /*6240*/  S2R R18, SR_CTAID.X ;  /* 0x0000000000127919 */ /* 0x000e220000002500 */
[----:B------:R-:W-:Y:S01]  /*6250*/  ULDC.64 UR6, c[0x0][0x628] ;  /* 0x00018a0000067ab9 */ /* 0x000fe20000000a00 */
[----:B------:R-:W-:Y:S01]  /*6260*/  ULDC UR8, c[0x0][0x630] ;  /* 0x00018c0000087ab9 */ /* 0x000fe20000000800 */
[----:B------:R-:W-:Y:S01]  /*6270*/  ISETP.NE.U32.AND P0, PT, RZ, UR6, PT ;  /* 0x00000006ff007c0c */ /* 0x000fe2000bf05070 */
[----:B------:R-:W1:Y:S01]  /*6280*/  S2R R19, SR_CTAID.Y ;  /* 0x0000000000137919 */ /* 0x000e620000002600 */
[----:B------:R-:W-:Y:S01]  /*6290*/  ULDC UR9, c[0x0][0x150] ;  /* 0x0000540000097ab9 */ /* 0x000fe20000000800 */
[----:B------:R-:W-:Y:S01]  /*62a0*/  IMAD.MOV.U32 R6, RZ, RZ, R4 ;  /* 0x000000ffff067224 */ /* 0x000fe200078e0004 */
[----:B------:R-:W-:Y:S01]  /*62b0*/  ISETP.NE.AND.EX P0, PT, RZ, UR7, PT, P0 ;  /* 0x00000007ff007c0c */ /* 0x000fe2000bf05300 */
[----:B------:R-:W-:Y:S01]  /*62c0*/  IMAD.MOV.U32 R7, RZ, RZ, R5 ;  /* 0x000000ffff077224 */ /* 0x000fe200078e0005 */
[----:B0-----:R-:W-:-:S11]  /*62d0*/  I2FP.F32.U32 R20, R18 ;  /* 0x0000001200147245 */ /* 0x001fd60000201000 */
[----:B------:R-:W-:Y:S05]  /*62e0*/  @!P0 BRA `(.L_x_118) ;  /* 0x0000000000288947 */ /* 0x000fea0003800000 */
[----:B------:R-:W-:Y:S02]  /*62f0*/  ULDC UR5, c[0x0][0x634] ;  /* 0x00018d0000057ab9 */ /* 0x000fe40000000800 */
[----:B------:R-:W-:-:S05]  /*6300*/  IADD3 R7, P0, R4, UR5, RZ ;  /* 0x0000000504077c10 */ /* 0x000fca000ff1e0ff */
[----:B------:R-:W-:-:S04]  /*6310*/  IMAD.X R21, RZ, RZ, R5, P0 ;  /* 0x000000ffff157224 */ /* 0x000fc800000e0605 */
[----:B------:R-:W-:-:S04]  /*6320*/  IMAD.WIDE.U32 R8, R21, UR6, RZ ;  /* 0x0000000615087c25 */ /* 0x000fc8000f8e00ff */
[----:B------:R-:W-:-:S04]  /*6330*/  IMAD.WIDE.U32 R8, P0, R7, UR7, R8 ;  /* 0x0000000707087c25 */ /* 0x000fc8000f800008 */
[----:B------:R-:W-:-:S04]  /*6340*/  IMAD.WIDE.U32 R6, R7, UR6, RZ ;  /* 0x0000000607067c25 */ /* 0x000fc8000f8e00ff */
[----:B------:R-:W-:Y:S01]  /*6350*/  IMAD.MOV.U32 R6, RZ, RZ, R9 ;  /* 0x000000ffff067224 */ /* 0x000fe200078e0009 */
[----:B------:R-:W-:Y:S01]  /*6360*/  IADD3 RZ, P1, R7, R8, RZ ;  /* 0x0000000807ff7210 */ /* 0x000fe20007f3e0ff */
[----:B------:R-:W-:-:S04]  /*6370*/  IMAD.X R7, RZ, RZ, RZ, P0 ;  /* 0x000000ffff077224 */ /* 0x000fc800000e06ff */
[----:B------:R-:W-:-:S08]  /*6380*/  IMAD.WIDE.U32.X R6, R21, UR7, R6, P1 ;  /* 0x0000000715067c25 */ /* 0x000fd000088e0406 */
.L_x_118:
[--C-:B------:R-:W-:Y:S01]  /*6390*/  SHF.R.U64 R16, R6, UR8, R7.reuse ;  /* 0x0000000806107c19 */ /* 0x100fe20008001207 */
[----:B------:R-:W-:Y:S01]  /*63a0*/  FMUL R20, R20, UR9 ;  /* 0x0000000914147c20 */ /* 0x000fe20008400000 */
[----:B------:R-:W0:Y:S01]  /*63b0*/  LDC R21, c[0x0][0x144] ;  /* 0x00005100ff157b82 */ /* 0x000e220000000800 */
[----:B-1----:R-:W-:Y:S01]  /*63c0*/  I2FP.F32.U32 R8, R19 ;  /* 0x0000001300087245 */ /* 0x002fe20000201000 */
[----:B------:R-:W-:Y:S01]  /*63d0*/  ULDC UR5, c[0x0][0x154] ;  /* 0x0000550000057ab9 */ /* 0x000fe20000000800 */
[----:B------:R-:W-:Y:S01]  /*63e0*/  SHF.R.U32.HI R6, RZ, UR8, R7 ;  /* 0x00000008ff067c19 */ /* 0x000fe20008011607 */
[----:B------:R-:W-:Y:S01]  /*63f0*/  ULDC.64 UR6, c[0x0][0x620] ;  /* 0x0001880000067ab9 */ /* 0x000fe20000000a00 */
[----:B------:R-:W-:Y:S01]  /*6400*/  IADD3 R7, P0, RZ, -R16, RZ ;  /* 0x80000010ff077210 */ /* 0x000fe20007f1e0ff */
[----:B------:R-:W1:Y:S01]  /*6410*/  F2I.U32.TRUNC.NTZ R20, R20 ;  /* 0x0000001400147305 */ /* 0x000e62000020f000 */
[----:B------:R-:W-:Y:S01]  /*6420*/  FMUL R8, R8, UR5 ;  /* 0x0000000508087c20 */ /* 0x000fe20008400000 */
[----:B------:R-:W2:Y:S01]  /*6430*/  LDC R22, c[0x0][0x148] ;  /* 0x00005200ff167b82 */ /* 0x000ea20000000800 */
[----:B------:R-:W-:Y:S01]  /*6440*/  ULDC UR5, c[0x0][0x618] ;  /* 0x0001860000057ab9 */ /* 0x000fe20000000800 */
[----:B------:R-:W-:-:S04]  /*6450*/  IMAD.X R6, RZ, RZ, ~R6, P0 ;  /* 0x000000ffff067224 */ /* 0x000fc800000e0e06 */
[----:B------:R-:W-:Y:S01]  /*6460*/  IMAD R6, R6, UR6, RZ ;  /* 0x0000000606067c24 */ /* 0x000fe2000f8e02ff */
[----:B------:R-:W3:Y:S03]  /*6470*/  F2I.U32.TRUNC.NTZ R8, R8 ;  /* 0x0000000800087305 */ /* 0x000ee6000020f000 */
[C---:B------:R-:W-:Y:S02]  /*6480*/  IMAD R9, R7.reuse, UR7, R6 ;  /* 0x0000000707097c24 */ /* 0x040fe4000f8e0206 */
[----:B------:R-:W-:Y:S01]  /*6490*/  IMAD.WIDE.U32 R6, R7, UR6, R4 ;  /* 0x0000000607067c25 */ /* 0x000fe2000f8e0004 */
[----:B------:R-:W-:Y:S02]  /*64a0*/  ULDC.64 UR6, c[0x0][0x640] ;  /* 0x0001900000067ab9 */ /* 0x000fe40000000a00 */
[----:B------:R-:W-:Y:S01]  /*64b0*/  ISETP.NE.U32.AND P0, PT, RZ, UR6, PT ;  /* 0x00000006ff007c0c */ /* 0x000fe2000bf05070 */
[----:B-1----:R-:W-:-:S02]  /*64c0*/  IMAD.MOV R20, RZ, RZ, -R20 ;  /* 0x000000ffff147224 */ /* 0x002fc400078e0a14 */
[----:B------:R-:W-:Y:S01]  /*64d0*/  IMAD.IADD R7, R7, 0x1, R9 ;  /* 0x0000000107077824 */ /* 0x000fe200078e0209 */
[----:B------:R-:W-:Y:S01]  /*64e0*/  ISETP.NE.AND.EX P0, PT, RZ, UR7, PT, P0 ;  /* 0x00000007ff007c0c */ /* 0x000fe2000bf05300 */
[----:B0-----:R-:W-:-:S03]  /*64f0*/  IMAD R18, R21, R20, R18 ;  /* 0x0000001415127224 */ /* 0x001fc600078e0212 */
[--C-:B------:R-:W-:Y:S01]  /*6500*/  SHF.R.U64 R20, R6, UR5, R7.reuse ;  /* 0x0000000506147c19 */ /* 0x100fe20008001207 */
[----:B---3--:R-:W-:Y:S01]  /*6510*/  IMAD.MOV R6, RZ, RZ, -R8 ;  /* 0x000000ffff067224 */ /* 0x008fe200078e0a08 */
[----:B------:R-:W-:Y:S01]  /*6520*/  SHF.R.U32.HI R7, RZ, UR5, R7 ;  /* 0x00000005ff077c19 */ /* 0x000fe20008011607 */
[----:B------:R-:W-:Y:S02]  /*6530*/  ULDC UR5, c[0x0][0x608] ;  /* 0x0001820000057ab9 */ /* 0x000fe40000000800 */
[----:B--2---:R-:W-:Y:S01]  /*6540*/  @P4 IMAD R18, R22, R6, R19 ;  /* 0x0000000616124224 */ /* 0x004fe200078e0213 */
[--C-:B------:R-:W-:Y:S02]  /*6550*/  SHF.R.U64 R22, R20, UR5, R7.reuse ;  /* 0x0000000514167c19 */ /* 0x100fe40008001207 */
[----:B------:R-:W-:Y:S01]  /*6560*/  SHF.R.U32.HI R7, RZ, UR5, R7 ;  /* 0x00000005ff077c19 */ /* 0x000fe20008011607 */
[----:B------:R-:W-:-:S03]  /*6570*/  ULDC UR5, c[0x0][0x658] ;  /* 0x0001960000057ab9 */ /* 0x000fc60000000800 */
[--C-:B------:R-:W-:Y:S02]  /*6580*/  SHF.R.U64 R19, R22, UR5, R7.reuse ;  /* 0x0000000516137c19 */ /* 0x100fe40008001207 */
[----:B------:R-:W-:-:S03]  /*6590*/  SHF.R.U32.HI R21, RZ, UR5, R7 ;  /* 0x00000005ff157c19 */ /* 0x000fc60008011607 */
[----:B------:R-:W-:Y:S02]  /*65a0*/  IMAD.MOV.U32 R8, RZ, RZ, R19 ;  /* 0x000000ffff087224 */ /* 0x000fe400078e0013 */
[----:B------:R-:W-:Y:S01]  /*65b0*/  IMAD.MOV.U32 R7, RZ, RZ, R21 ;  /* 0x000000ffff077224 */ /* 0x000fe200078e0015 */
[----:B------:R-:W-:Y:S06]  /*65c0*/  @!P0 BRA `(.L_x_119) ;  /* 0x00000000002c8947 */ /* 0x000fec0003800000 */
        /* <DEDUP_REMOVED lines=9> */
[----:B------:R-:W-:-:S04]  /*6660*/  IMAD.WIDE.U32.X R6, R21, UR7, R6, P1 ;  /* 0x0000000715067c25 */ /* 0x000fc800088e0406 */
[----:B------:R-:W-:-:S07]  /*6670*/  IMAD.MOV.U32 R8, RZ, RZ, R6 ;  /* 0x000000ffff087224 */ /* 0x000fce00078e0006 */
.L_x_119:
[----:B------:R-:W-:Y:S01]  /*6680*/  ULDC UR5, c[0x0][0x648] ;  /* 0x0001920000057ab9 */ /* 0x000fe20000000800 */
[----:B------:R-:W-:Y:S01]  /*6690*/  LOP3.LUT R6, R22, UR17, RZ, 0xc0, !PT ;  /* 0x0000001116067c12 */ /* 0x000fe2000f8ec0ff */
[----:B------:R-:W-:Y:S01]  /*66a0*/  ULDC UR6, c[0x0][0x610] ;  /* 0x0001840000067ab9 */ /* 0x000fe20000000800 */
[----:B------:R-:W-:Y:S01]  /*66b0*/  SHF.R.U64 R7, R8, UR5, R7 ;  /* 0x0000000508077c19 */ /* 0x000fe20008001207 */
[----:B------:R-:W-:Y:S01]  /*66c0*/  ULDC UR5, c[0x0][0x638] ;  /* 0x00018e0000057ab9 */ /* 0x000fe20000000800 */
[----:B------:R-:W-:-:S03]  /*66d0*/  LOP3.LUT R20, R20, UR4, RZ, 0xc0, !PT ;  /* 0x0000000414147c12 */ /* 0x000fc6000f8ec0ff */
[----:B------:R-:W-:Y:S02]  /*66e0*/  IMAD.MOV R8, RZ, RZ, -R7 ;  /* 0x000000ffff087224 */ /* 0x000fe400078e0a07 */
[----:B------:R-:W-:Y:S02]  /*66f0*/  IMAD R7, R7, UR18, R6 ;  /* 0x0000001207077c24 */ /* 0x000fe4000f8e0206 */
[----:B------:R-:W-:Y:S01]  /*6700*/  IMAD R19, R8, UR5, R19 ;  /* 0x0000000508137c24 */ /* 0x000fe2000f8e0213 */
[----:B------:R-:W-:Y:S01]  /*6710*/  ULDC UR5, c[0x0][0x600] ;  /* 0x0001800000057ab9 */ /* 0x000fe20000000800 */
[----:B------:R-:W-:Y:S02]  /*6720*/  IMAD R18, R7, UR6, R18 ;  /* 0x0000000607127c24 */ /* 0x000fe4000f8e0212 */
[----:B------:R-:W-:Y:S02]  /*6730*/  IMAD R19, R19, UR5, R20 ;  /* 0x0000000513137c24 */ /* 0x000fe4000f8e0214 */
[----:B------:R-:W-:-:S03]  /*6740*/  IMAD.MOV.U32 R7, RZ, RZ, 0x1 ;  /* 0x00000001ff077424 */ /* 0x000fc600078e00ff */
[----:B------:R-:W-:Y:S02]  /*6750*/  SEL R6, R19, R18, !P4 ;  /* 0x0000001213067207 */ /* 0x000fe40006000000 */
[----:B------:R-:W-:-:S07]  /*6760*/  SEL R18, R18, R19, !P4 ;  /* 0x0000001312127207 */ /* 0x000fce0006000000 */
.L_x_117:
[----:B------:R-:W-:Y:S05]  /*6770*/  BSYNC B1 ;  /* 0x0000000000017941 */ /* 0x000fea0003800000 */
.L_x_116:
[----:B------:R-:W-:-:S13]  /*6780*/  LOP3.LUT P0, RZ, R7, 0xff, RZ, 0xc0, !PT ;  /* 0x000000ff07ff7812 */ /* 0x000fda000780c0ff */
[----:B------:R-:W-:Y:S05]  /*6790*/  @P0 BRA `(.L_x_120) ;  /* 0xfffffff400440947 */ /* 0x000fea000383ffff */
[----:B------:R-:W-:Y:S05]  /*67a0*/  BSYNC B0 ;  /* 0x0000000000007941 */ /* 0x000fea0003800000 */
.L_x_109:
[----:B------:R-:W-:-:S03]  /*67b0*/  UMOV UR5, 0xffffffff ;  /* 0xffffffff00057882 */ /* 0x000fc60000000000 */
[----:B------:R-:W-:Y:S05]  /*67c0*/  BRA.DIV UR5, `(.L_x_121) ;  /* 0x00000006051c7947 */ /* 0x000fea000b800000 */
[----:B------:R-:W-:-:S13]  /*67d0*/  ELECT P0, URZ, PT ;  /* 0x00000000003f782f */ /* 0x000fda0003800000 */
.L_x_135:
[----:B------:R-:W-:Y:S04]  /*67e0*/  BSSY B0, `(.L_x_122) ;  /* 0x000002b000007945 */ /* 0x000fe80003800000 */
[----:B------:R-:W-:Y:S05]  /*67f0*/  @!P0 BRA `(.L_x_123) ;  /* 0x0000000000a48947 */ /* 0x000fea0003800000 */
[----:B------:R-:W-:-:S04]  /*6800*/  LOP3.LUT R2, R2, 0x2, RZ, 0xfc, !PT ;  /* 0x0000000202027812 */ /* 0x000fc800078efcff */
[----:B------:R-:W-:-:S13]  /*6810*/  ISETP.NE.AND P0, PT, R2, 0x3, PT ;  /* 0x000000030200780c */ /* 0x000fda0003f05270 */
[----:B------:R-:W-:Y:S05]  /*6820*/  @!P0 BRA `(.L_x_124) ;  /* 0x0000000000048947 */ /* 0x000fea0003800000 */
[----:B------:R-:W-:Y:S01]  /*6830*/  BPT.TRAP 0x1 ;  /* 0x000000040000795c */ /* 0x000fe20000300000 */
.L_x_124:
[----:B------:R-:W0:Y:S01]  /*6840*/  S2R R3, SR_CgaCtaId ;  /* 0x0000000000037919 */ /* 0x000e220000008800 */
[----:B------:R-:W-:Y:S02]  /*6850*/  MOV R0, 0x400 ;  /* 0x0000040000007802 */ /* 0x000fe40000000f00 */
[----:B------:R-:W-:Y:S02]  /*6860*/  SHF.L.U32 R2, R15, 0x1f, RZ ;  /* 0x0000001f0f027819 */ /* 0x000fe400000006ff */
[----:B0-----:R-:W-:-:S05]  /*6870*/  LEA R3, R3, R0, 0x18 ;  /* 0x0000000003037211 */ /* 0x001fca00078ec0ff */
[----:B------:R-:W-:-:S04]  /*6880*/  VIADD R3, R3, 0x20 ;  /* 0x0000002003037836 */ /* 0x000fc80000000000 */
[C---:B------:R-:W-:Y:S02]  /*6890*/  IMAD R5, R14.reuse, 0x8, R3 ;  /* 0x000000080e057824 */ /* 0x040fe400078e0203 */
[----:B------:R-:W-:Y:S02]  /*68a0*/  VIADD R14, R14, 0x1 ;  /* 0x000000010e0e7836 */ /* 0x000fe40000000000 */
[----:B------:R-:W0:Y:S03]  /*68b0*/  SYNCS.PHASECHK.TRANS64.TRYWAIT P0, [R5+URZ], R2 ;  /* 0x00000002050075a7 */ /* 0x000e26000800017f */
[----:B------:R-:W-:-:S04]  /*68c0*/  ISETP.NE.AND P1, PT, R14, 0x4, PT ;  /* 0x000000040e00780c */ /* 0x000fc80003f25270 */
[----:B------:R-:W-:Y:S02]  /*68d0*/  SEL R0, RZ, 0x1, P1 ;  /* 0x00000001ff007807 */ /* 0x000fe40000800000 */
[----:B------:R-:W-:Y:S02]  /*68e0*/  SEL R14, R14, RZ, P1 ;  /* 0x000000ff0e0e7207 */ /* 0x000fe40000800000 */
[----:B------:R-:W-:-:S03]  /*68f0*/  LOP3.LUT R15, R15, R0, RZ, 0x3c, !PT ;  /* 0x000000000f0f7212 */ /* 0x000fc600078e3cff */
[----:B------:R-:W-:Y:S01]  /*6900*/  IMAD R7, R14, 0x8, R3 ;  /* 0x000000080e077824 */ /* 0x000fe200078e0203 */
[----:B------:R-:W-:Y:S01]  /*6910*/  SHF.L.U32 R4, R15, 0x1f, RZ ;  /* 0x0000001f0f047819 */ /* 0x000fe200000006ff */
[----:B0-----:R-:W-:Y:S06]  /*6920*/  @!P0 BRA `(.L_x_125) ;  /* 0x0000000000e48947 */ /* 0x001fec0003800000 */
.L_x_136:
[----:B------:R-:W1:Y:S01]  /*6930*/  SYNCS.PHASECHK.TRANS64.TRYWAIT P0, [R7+URZ], R4 ;  /* 0x00000004070075a7 */ /* 0x000e62000800017f */
[----:B------:R-:W-:-:S05]  /*6940*/  VIADD R0, R14, 0x1 ;  /* 0x000000010e007836 */ /* 0x000fca0000000000 */
[----:B------:R-:W-:-:S04]  /*6950*/  ISETP.NE.AND P1, PT, R0, 0x4, PT ;  /* 0x000000040000780c */ /* 0x000fc80003f25270 */
[----:B0-----:R-:W-:Y:S02]  /*6960*/  SEL R2, RZ, 0x1, P1 ;  /* 0x00000001ff027807 */ /* 0x001fe40000800000 */
[----:B------:R-:W-:Y:S02]  /*6970*/  SEL R0, R0, RZ, P1 ;  /* 0x000000ff00007207 */ /* 0x000fe40000800000 */
[----:B------:R-:W-:-:S03]  /*6980*/  LOP3.LUT R15, R15, R2, RZ, 0x3c, !PT ;  /* 0x000000020f0f7212 */ /* 0x000fc600078e3cff */
[----:B------:R-:W-:Y:S01]  /*6990*/  IMAD R6, R0, 0x8, R3 ;  /* 0x0000000800067824 */ /* 0x000fe200078e0203 */
[----:B------:R-:W-:Y:S01]  /*69a0*/  SHF.L.U32 R5, R15, 0x1f, RZ ;  /* 0x0000001f0f057819 */ /* 0x000fe200000006ff */
[----:B-1----:R-:W-:Y:S06]  /*69b0*/  @!P0 BRA `(.L_x_126) ;  /* 0x0000000000d48947 */ /* 0x002fec0003800000 */
.L_x_137:
[----:B------:R-:W1:Y:S01]  /*69c0*/  SYNCS.PHASECHK.TRANS64.TRYWAIT P0, [R6+URZ], R5 ;  /* 0x00000005060075a7 */ /* 0x000e62000800017f */
[----:B------:R-:W-:-:S05]  /*69d0*/  VIADD R0, R0, 0x1 ;  /* 0x0000000100007836 */ /* 0x000fca0000000000 */
[----:B------:R-:W-:-:S04]  /*69e0*/  ISETP.NE.AND P1, PT, R0, 0x4, PT ;  /* 0x000000040000780c */ /* 0x000fc80003f25270 */
[----:B------:R-:W-:Y:S02]  /*69f0*/  SEL R2, RZ, 0x1, P1 ;  /* 0x00000001ff027807 */ /* 0x000fe40000800000 */
[----:B------:R-:W-:Y:S02]  /*6a00*/  SEL R0, R0, RZ, P1 ;  /* 0x000000ff00007207 */ /* 0x000fe40000800000 */
[----:B------:R-:W-:Y:S01]  /*6a10*/  LOP3.LUT R2, R15, R2, RZ, 0x3c, !PT ;  /* 0x000000020f027212 */ /* 0x000fe200078e3cff */
[----:B-1----:R-:W-:Y:S06]  /*6a20*/  @!P0 BRA `(.L_x_127) ;  /* 0x0000000000cc8947 */ /* 0x002fec0003800000 */
.L_x_138:
[----:B------:R-:W-:Y:S01]  /*6a30*/  IMAD R3, R0, 0x8, R3 ;  /* 0x0000000800037824 */ /* 0x000fe200078e0203 */
[----:B------:R-:W-:-:S07]  /*6a40*/  SHF.L.U32 R0, R2, 0x1f, RZ ;  /* 0x0000001f02007819 */ /* 0x000fce00000006ff */
.L_x_128:
[----:B--2---:R2:W3:Y:S02]  /*6a50*/  SYNCS.PHASECHK.TRANS64.TRYWAIT P0, [R3+URZ], R0 ;  /* 0x00000000030075a7 */ /* 0x0044e4000800017f */
[----:B---3--:R-:W-:Y:S05]  /*6a60*/  @!P0 NANOSLEEP.SYNCS 0x989680 ;  /* 0x009896800000895d */ /* 0x008fea0003900000 */
[----:B------:R-:W3:Y:S02]  /*6a70*/  @!P0 SYNCS.PHASECHK.TRANS64 P0, [R3+URZ], R0 ;  /* 0x00000000030085a7 */ /* 0x000ee4000800007f */
[----:B---3--:R-:W-:Y:S05]  /*6a80*/  @!P0 BRA `(.L_x_128) ;  /* 0xfffffffc00f08947 */ /* 0x008fea000383ffff */
.L_x_123:
[----:B------:R-:W-:Y:S05]  /*6a90*/  BSYNC B0 ;  /* 0x0000000000007941 */ /* 0x000fea0003800000 */
.L_x_122:
[----:B------:R-:W-:Y:S05]  /*6aa0*/  EXIT ;  /* 0x000000000000794d */ /* 0x000fea0003800000 */
.L_x_21:
[----:B-1----:R-:W-:-:S04]  /*6ab0*/  IMAD.U32 R9, RZ, RZ, UR6 ;  /* 0x00000006ff097e24 */ /* 0x002fc8000f8e00ff */
[----:B------:R1:W3:Y:S03]  /*6ac0*/  SYNCS.PHASECHK.TRANS64.TRYWAIT P0, [R9+URZ], R8 ;  /* 0x00000008090075a7 */ /* 0x0002e6000800017f */
[----:B---3--:R-:W-:Y:S05]  /*6ad0*/  @!P0 NANOSLEEP.SYNCS 0x989680 ;  /* 0x009896800000895d */ /* 0x008fea0003900000 */
[----:B------:R-:W3:Y:S02]  /*6ae0*/  @!P0 SYNCS.PHASECHK.TRANS64 P0, [R9+URZ], R8 ;  /* 0x00000008090085a7 */ /* 0x000ee4000800007f */
[----:B---3--:R-:W-:Y:S05]  /*6af0*/  @!P0 BRA `(.L_x_21) ;  /* 0xfffffffc00ec8947 */ /* 0x008fea000383ffff */
[----:B------:R-:W-:Y:S05]  /*6b00*/  BRA `(.L_x_20) ;  /* 0xffffffa800c07947 */ /* 0x000fea000383ffff */
.L_x_27:
[----:B-1----:R-:W-:-:S04]  /*6b10*/  IMAD.U32 R11, RZ, RZ, UR12 ;  /* 0x0000000cff0b7e24 */ /* 0x002fc8000f8e00ff */
[----:B------:R1:W3:Y:S03]  /*6b20*/  SYNCS.PHASECHK.TRANS64.TRYWAIT P0, [R11+URZ], R10 ;  /* 0x0000000a0b0075a7 */ /* 0x0002e6000800017f */
[----:B---3--:R-:W-:Y:S05]  /*6b30*/  @!P0 NANOSLEEP.SYNCS 0x989680 ;  /* 0x009896800000895d */ /* 0x008fea0003900000 */
[----:B------:R-:W3:Y:S02]  /*6b40*/  @!P0 SYNCS.PHASECHK.TRANS64 P0, [R11+URZ], R10 ;  /* 0x0000000a0b0085a7 */ /* 0x000ee4000800007f */
[----:B---3--:R-:W-:Y:S05]  /*6b50*/  @!P0 BRA `(.L_x_27) ;  /* 0xfffffffc00ec8947 */ /* 0x008fea000383ffff */
[----:B------:R-:W-:Y:S05]  /*6b60*/  BRA `(.L_x_26) ;  /* 0xffffffb000487947 */ /* 0x000fea000383ffff */
.L_x_110:
[----:B------:R-:W-:Y:S01]  /*6b70*/  BSSY B1, `(.L_x_129) ;  /* 0x0000006000017945 */ /* 0x000fe20003800000 */
[----:B------:R-:W-:-:S07]  /*6b80*/  IMAD.MOV.U32 R7, RZ, RZ, -0x1 ;  /* 0xffffffffff077424 */ /* 0x000fce00078e00ff */
[----:B------:R-:W-:Y:S05]  /*6b90*/  WARPSYNC.COLLECTIVE R7, `(.L_x_130) ;  /* 0x00000000070c7348 */ /* 0x000fea0003c00000 */
[----:B------:R-:W-:Y:S02]  /*6ba0*/  ELECT P0, UR62, PT ;  /* 0x00000000003e782f */ /* 0x000fe40003800000 */
[----:B------:R-:W-:Y:S01]  /*6bb0*/  MOV R7, UR62 ;  /* 0x0000003e00077c02 */ /* 0x000fe20008000f00 */
[----:B------:R-:W-:Y:S10]  /*6bc0*/  ENDCOLLECTIVE ;  /* 0x000000000000791b */ /* 0x000ff40003800000 */
.L_x_130:
[----:B------:R-:W-:Y:S05]  /*6bd0*/  BSYNC B1 ;  /* 0x0000000000017941 */ /* 0x000fea0003800000 */
.L_x_129:
[----:B------:R-:W-:Y:S05]  /*6be0*/  BRA `(.L_x_131) ;  /* 0xfffffff0003c7947 */ /* 0x000fea000383ffff */
.L_x_113:
[----:B0-----:R0:W1:Y:S02]  /*6bf0*/  SYNCS.PHASECHK.TRANS64.TRYWAIT P0, [R21+URZ+0x20], R8 ;  /* 0x00002008150075a7 */ /* 0x001064000800017f */
[----:B-1----:R-:W-:Y:S05]  /*6c00*/  @!P0 NANOSLEEP.SYNCS 0x989680 ;  /* 0x009896800000895d */ /* 0x002fea0003900000 */
[----:B------:R-:W1:Y:S02]  /*6c10*/  @!P0 SYNCS.PHASECHK.TRANS64 P0, [R21+URZ+0x20], R8 ;  /* 0x00002008150085a7 */ /* 0x000e64000800007f */
[----:B-1----:R-:W-:Y:S05]  /*6c20*/  @!P0 BRA `(.L_x_113) ;  /* 0xfffffffc00f08947 */ /* 0x002fea000383ffff */
[----:B------:R-:W-:Y:S05]  /*6c30*/  BRA `(.L_x_132) ;  /* 0xfffffff000747947 */ /* 0x000fea000383ffff */
.L_x_121:
[----:B------:R-:W-:Y:S01]  /*6c40*/  BSSY B0, `(.L_x_133) ;  /* 0x0000006000007945 */ /* 0x000fe20003800000 */
[----:B------:R-:W-:-:S07]  /*6c50*/  IMAD.MOV.U32 R7, RZ, RZ, -0x1 ;  /* 0xffffffffff077424 */ /* 0x000fce00078e00ff */
[----:B------:R-:W-:Y:S05]  /*6c60*/  WARPSYNC.COLLECTIVE R7, `(.L_x_134) ;  /* 0x00000000070c7348 */ /* 0x000fea0003c00000 */
[----:B------:R-:W-:Y:S02]  /*6c70*/  ELECT P0, UR62, PT ;  /* 0x00000000003e782f */ /* 0x000fe40003800000 */
[----:B------:R-:W-:Y:S01]  /*6c80*/  MOV R7, UR62 ;  /* 0x0000003e00077c02 */ /* 0x000fe20008000f00 */
[----:B------:R-:W-:Y:S10]  /*6c90*/  ENDCOLLECTIVE ;  /* 0x000000000000791b */ /* 0x000ff40003800000 */
.L_x_134:
[----:B------:R-:W-:Y:S05]  /*6ca0*/  BSYNC B0 ;  /* 0x0000000000007941 */ /* 0x000fea0003800000 */
.L_x_133:
[----:B------:R-:W-:Y:S05]  /*6cb0*/  BRA `(.L_x_135) ;  /* 0xfffffff800c87947 */ /* 0x000fea000383ffff */
.L_x_125:
[----:B0-----:R0:W1:Y:S02]  /*6cc0*/  SYNCS.PHASECHK.TRANS64.TRYWAIT P0, [R5+URZ], R2 ;  /* 0x00000002050075a7 */ /* 0x001064000800017f */
[----:B-1----:R-:W-:Y:S05]  /*6cd0*/  @!P0 NANOSLEEP.SYNCS 0x989680 ;  /* 0x009896800000895d */ /* 0x002fea0003900000 */
[----:B------:R-:W1:Y:S02]  /*6ce0*/  @!P0 SYNCS.PHASECHK.TRANS64 P0, [R5+URZ], R2 ;  /* 0x00000002050085a7 */ /* 0x000e64000800007f */
[----:B-1----:R-:W-:Y:S05]  /*6cf0*/  @!P0 BRA `(.L_x_125) ;  /* 0xfffffffc00f08947 */ /* 0x002fea000383ffff */
[----:B------:R-:W-:Y:S05]  /*6d00*/  BRA `(.L_x_136) ;  /* 0xfffffffc00087947 */ /* 0x000fea000383ffff */
.L_x_126:
[----:B0-----:R0:W1:Y:S02]  /*6d10*/  SYNCS.PHASECHK.TRANS64.TRYWAIT P0, [R7+URZ], R4 ;  /* 0x00000004070075a7 */ /* 0x001064000800017f */
[----:B-1----:R-:W-:Y:S05]  /*6d20*/  @!P0 NANOSLEEP.SYNCS 0x989680 ;  /* 0x009896800000895d */ /* 0x002fea0003900000 */
[----:B------:R-:W1:Y:S02]  /*6d30*/  @!P0 SYNCS.PHASECHK.TRANS64 P0, [R7+URZ], R4 ;  /* 0x00000004070085a7 */ /* 0x000e64000800007f */
[----:B-1----:R-:W-:Y:S05]  /*6d40*/  @!P0 BRA `(.L_x_126) ;  /* 0xfffffffc00f08947 */ /* 0x002fea000383ffff */
[----:B------:R-:W-:Y:S05]  /*6d50*/  BRA `(.L_x_137) ;  /* 0xfffffffc00187947 */ /* 0x000fea000383ffff */
.L_x_127:
[----:B-1----:R1:W2:Y:S02]  /*6d60*/  SYNCS.PHASECHK.TRANS64.TRYWAIT P0, [R6+URZ], R5 ;  /* 0x00000005060075a7 */ /* 0x0022a4000800017f */
[----:B--2---:R-:W-:Y:S05]  /*6d70*/  @!P0 NANOSLEEP.SYNCS 0x989680 ;  /* 0x009896800000895d */ /* 0x004fea0003900000 */
[----:B------:R-:W2:Y:S02]  /*6d80*/  @!P0 SYNCS.PHASECHK.TRANS64 P0, [R6+URZ], R5 ;  /* 0x00000005060085a7 */ /* 0x000ea4000800007f */
[----:B--2---:R-:W-:Y:S05]  /*6d90*/  @!P0 BRA `(.L_x_127) ;  /* 0xfffffffc00f08947 */ /* 0x004fea000383ffff */
[----:B------:R-:W-:Y:S05]  /*6da0*/  BRA `(.L_x_138) ;  /* 0xfffffffc00207947 */ /* 0x000fea000383ffff */
.L_x_139:
[----:B------:R-:W-:-:S00]  /*6db0*/  BRA `(.L_x_139) ;  /* 0xfffffffc00fc7947 */ /* 0x000fc0000383ffff */
[----:B------:R-:W-:-:S00]  /*6dc0*/  NOP ;  /* 0x0000000000007918 */ /* 0x000fc00000000000 */
        /* <DEDUP_REMOVED lines=11> */
.L_x_140:


//--------------------- .nv.shared._ZN7cutlass13device_kernelINS_4gemm6kernel13GemmUniversalIN4cute5tupleIJiiiiEEENS1_10collective13CollectiveMmaINS1_37MainloopSm90TmaGmmaWarpSpecializedFP8ILi4ENS5_IJNS4_1CILi2EEENSA_ILi1EEESC_EEENS1_35KernelTmaWarpSpecializedCooperativeEEENS5_IJNSA_ILi128EEENSA_ILi64EEESH_EEENS_12float_e5m2_tENS5_IJlSC_lEEESJ_SK_NS4_8TiledMMAINS4_8MMA_AtomIJNS4_4SM904GMMA30MMA_64x64x32_F32E5M2E5M2_SS_TNILNSO_7ScaleInE1ELSQ_1EEEEEENS4_6LayoutISD_NS5_IJSC_NSA_ILi0EEESU_EEEEENS5_IJNS4_10UnderscoreESX_SX_EEEEENS4_13SM90_TMA_LOADENS4_14ComposedLayoutINS4_7SwizzleILi2ELi4ELi3EEENS4_18smem_ptr_flag_bitsILi8EEENST_INS5_IJNSA_ILi8EEESH_EEENS5_IJSH_SC_EEEEEEEvNS4_8identityENS4_23SM90_TMA_LOAD_MULTICASTES1A_vS1B_EENS_8epilogue10collective6detail29Sm90TmaWarpSpecializedAdapterINS1F_15DefaultEpilogueISJ_SK_SK_NS1E_6thread17LinearCombinationISJ_Li1EffLNS1J_9ScaleType4KindE0ELNS_15FloatRoundStyleE2ESJ_EENS1_15EpilogueDefaultEEEEEvvEEEEvNT_6ParamsE --------------------------
	.section	.nv.shared._ZN7cutlass13device_kernelINS_4gemm6kernel13GemmUniversalIN4cute5tupleIJiiiiEEENS1_10collective13CollectiveMmaINS1_37MainloopSm90TmaGmmaWarpSpecializedFP8ILi4ENS5_IJNS4_1CILi2EEENSA_ILi1EEESC_EEENS1_35KernelTmaWarpSpecializedCooperativeEEENS5_IJNSA_ILi128EEENSA_ILi64EEESH_EEENS_12float_e5m2_tENS5_IJlSC_lEEESJ_SK_NS4_8TiledMMAINS4_8MMA_AtomIJNS4_4SM904GMMA30MMA_64x64x32_F32E5M2E5M2_SS_TNILNSO_7ScaleInE1ELSQ_1EEEEEENS4_6LayoutISD_NS5_IJSC_NSA_ILi0EEESU_EEEEENS5_IJNS4_10UnderscoreESX_SX_EEEEENS4_13SM90_TMA_LOADENS4_14ComposedLayoutINS4_7SwizzleILi2ELi4ELi3EEENS4_18smem_ptr_flag_bitsILi8EEENST_INS5_IJNSA_ILi8EEESH_EEENS5_IJSH_SC_EEEEEEEvNS4_8identityENS4_23SM90_TMA_LOAD_MULTICASTES1A_vS1B_EENS_8epilogue10collective6detail29Sm90TmaWarpSpecializedAdapterINS1F_15DefaultEpilogueISJ_SK_SK_NS1E_6thread17LinearCombinationISJ_Li1EffLNS1J_9ScaleType4KindE0ELNS_15FloatRoundStyleE2ESJ_EENS1_15EpilogueDefaultEEEEEvvEEEEvNT_6ParamsE,"aw",@nobits
	.sectionflags	@""
	.align	16
	.zero		1024


//--------------------- .nv.shared.reserved.0     --------------------------
	.section	.nv.shared.reserved.0,"aw",@nobits
	.weak		__nv_reservedSMEM_offset_0_alias
	.size		__nv_reservedSMEM_offset_0_alias, 0, 0
	.other		__nv_reservedSMEM_offset_0_alias,@"STO_CUDA_RESERVED_SHARED STV_DEFAULT"
__nv_reservedSMEM_offset_0_alias:
	.zero		0


//--------------------- .nv.global                --------------------------
	.section	.nv.global,"aw",@nobits
.nv.global:
	.type		_ZN39_INTERNAL_5fb8b145_4_k_cu_44eca610_55474cute1_E,@object
	.size		_ZN39_INTERNAL_5fb8b145_4_k_cu_44eca610_55474cute1_E,(_ZN39_INTERNAL_5fb8b145_4_k_cu_44eca610_55474cuda3std3__45__cpo6cbeginE - _ZN39_INTERNAL_5fb8b145_4_k_cu_44eca610_55474cute1_E)
_ZN39_INTERNAL_5fb8b145_4_k_cu_44eca610_55474cute1_E:
	.zero		1
	.type		_ZN39_INTERNAL_5fb8b145_4_k_cu_44eca610_55474cuda3std3__45__cpo6cbeginE,@object
	.size		_ZN39_INTERNAL_5fb8b145_4_k_cu_44eca610_55474cuda3std3__45__cpo6cbeginE,(_ZN39_INTERNAL_5fb8b145_4_k_cu_44eca610_55474cuda3std3__48in_placeE - _ZN39_INTERNAL_5fb8b145_4_k_cu_44eca610_55474cuda3std3__45__cpo6cbeginE)
_ZN39_INTERNAL_5fb8b145_4_k_cu_44eca610_55474cuda3std3__45__cpo6cbeginE:
	.zero		1
	.type		_ZN39_INTERNAL_5fb8b145_4_k_cu_44eca610_55474cuda3std3__48in_placeE,@object
	.size		_ZN39_INTERNAL_5fb8b145_4_k_cu_44eca610_55474cuda3std3__48in_placeE,(_ZN39_INTERNAL_5fb8b145_4_k_cu_44eca610_55474cuda3std6ranges3__45__cpo9iter_moveE - _ZN39_INTERNAL_5fb8b145_4_k_cu_44eca610_55474cuda3std3__48in_placeE)
_ZN39_INTERNAL_5fb8b145_4_k_cu_44eca610_55474cuda3std3__48in_placeE:
	.zero		1
	.type		_ZN39_INTERNAL_5fb8b145_4_k_cu_44eca610_55474cuda3std6ranges3__45__cpo9iter_moveE,@object
	.size		_ZN39_INTERNAL_5fb8b145_4_k_cu_44eca610_55474cuda3std6ranges3__45__cpo9iter_moveE,(_ZN39_INTERNAL_5fb8b145_4_k_cu_44eca610_55474cuda3std3__45__cpo5beginE - _ZN39_INTERNAL_5fb8b145_4_k_cu_44eca610_55474cuda3std6ranges3__45__cpo9iter_moveE)
_ZN39_INTERNAL_5fb8b145_4_k_cu_44eca610_55474cuda3std6ranges3__45__cpo9iter_moveE:
	.zero		1
	.type		_ZN39_INTERNAL_5fb8b145_4_k_cu_44eca610_55474cuda3std3__45__cpo5beginE,@object
	.size		_ZN39_INTERNAL_5fb8b145_4_k_cu_44eca610_55474cuda3std3__45__cpo5beginE,(_ZN39_INTERNAL_5fb8b145_4_k_cu_44eca610_55474cuda3std3__441_GLOBAL__N__5fb8b145_4_k_cu_44eca610_55476ignoreE - _ZN39_INTERNAL_5fb8b145_4_k_cu_44eca610_55474cuda3std3__45__cpo5beginE)
_ZN39_INTERNAL_5fb8b145_4_k_cu_44eca610_55474cuda3std3__45__cpo5beginE:
	.zero		1
	.type		_ZN39_INTERNAL_5fb8b145_4_k_cu_44eca610_55474cuda3std3__441_GLOBAL__N__5fb8b145_4_k_cu_44eca610_55476ignoreE,@object
	.size		_ZN39_INTERNAL_5fb8b145_4_k_cu_44eca610_55474cuda3std3__441_GLOBAL__N__5fb8b145_4_k_cu_44eca610_55476ignoreE,(_ZN39_INTERNAL_5fb8b145_4_k_cu_44eca610_55474cute7productE - _ZN39_INTERNAL_5fb8b145_4_k_cu_44eca610_55474cuda3std3__441_GLOBAL__N__5fb8b145_4_k_cu_44eca610_55476ignoreE)
_ZN39_INTERNAL_5fb8b145_4_k_cu_44eca610_55474cuda3std3__441_GLOBAL__N__5fb8b145_4_k_cu_44eca610_55476ignoreE:
	.zero		1
	.type		_ZN39_INTERNAL_5fb8b145_4_k_cu_44eca610_55474cute7productE,@object
	.size		_ZN39_INTERNAL_5fb8b145_4_k_cu_44eca610_55474cute7productE,(_ZN39_INTERNAL_5fb8b145_4_k_cu_44eca610_55474cuda3std3__45__cpo3endE - _ZN39_INTERNAL_5fb8b145_4_k_cu_44eca610_55474cute7productE)
_ZN39_INTERNAL_5fb8b145_4_k_cu_44eca610_55474cute7productE:
	.zero		1
	.type		_ZN39_INTERNAL_5fb8b145_4_k_cu_44eca610_55474cuda3std3__45__cpo3endE,@object
	.size		_ZN39_INTERNAL_5fb8b145_4_k_cu_44eca610_55474cuda3std3__45__cpo3endE,(_ZN39_INTERNAL_5fb8b145_4_k_cu_44eca610_55474cuda3std3__419piecewise_constructE - _ZN39_INTERNAL_5fb8b145_4_k_cu_44eca610_55474cuda3std3__45__cpo3endE)
_ZN39_INTERNAL_5fb8b145_4_k_cu_44eca610_55474cuda3std3__45__cpo3endE:
	.zero		1
	.type		_ZN39_INTERNAL_5fb8b145_4_k_cu_44eca610_55474cuda3std3__419piecewise_constructE,@object
	.size		_ZN39_INTERNAL_5fb8b145_4_k_cu_44eca610_55474cuda3std3__419piecewise_constructE,(_ZN39_INTERNAL_5fb8b145_4_k_cu_44eca610_55474cuda3std3__45__cpo4cendE - _ZN39_INTERNAL_5fb8b145_4_k_cu_44eca610_55474cuda3std3__419piecewise_constructE)
_ZN39_INTERNAL_5fb8b145_4_k_cu_44eca610_55474cuda3std3__419piecewise_constructE:
	.zero		1
	.type		_ZN39_INTERNAL_5fb8b145_4_k_cu_44eca610_55474cuda3std3__45__cpo4cendE,@object
	.size		_ZN39_INTERNAL_5fb8b145_4_k_cu_44eca610_55474cuda3std3__45__cpo4cendE,(_ZN39_INTERNAL_5fb8b145_4_k_cu_44eca610_55474cuda3std6ranges3__45__cpo4swapE - _ZN39_INTERNAL_5fb8b145_4_k_cu_44eca610_55474cuda3std3__45__cpo4cendE)
_ZN39_INTERNAL_5fb8b145_4_k_cu_44eca610_55474cuda3std3__45__cpo4cendE:
	.zero		1
	.type		_ZN39_INTERNAL_5fb8b145_4_k_cu_44eca610_55474cuda3std6ranges3__45__cpo4swapE,@object
	.size		_ZN39_INTERNAL_5fb8b145_4_k_cu_44eca610_55474cuda3std6ranges3__45__cpo4swapE,(.L_7 - _ZN39_INTERNAL_5fb8b145_4_k_cu_44eca610_55474cuda3std6ranges3__45__cpo4swapE)
_ZN39_INTERNAL_5fb8b145_4_k_cu_44eca610_55474cuda3std6ranges3__45__cpo4swapE:
	.zero		1
.L_7:


//--------------------- .nv.constant0._ZN7cutlass13device_kernelINS_4gemm6kernel13GemmUniversalIN4cute5tupleIJiiiiEEENS1_10collective13CollectiveMmaINS1_37MainloopSm90TmaGmmaWarpSpecializedFP8ILi4ENS5_IJNS4_1CILi2EEENSA_ILi1EEESC_EEENS1_35KernelTmaWarpSpecializedCooperativeEEENS5_IJNSA_ILi128EEENSA_ILi64EEESH_EEENS_12float_e5m2_tENS5_IJlSC_lEEESJ_SK_NS4_8TiledMMAINS4_8MMA_AtomIJNS4_4SM904GMMA30MMA_64x64x32_F32E5M2E5M2_SS_TNILNSO_7ScaleInE1ELSQ_1EEEEEENS4_6LayoutISD_NS5_IJSC_NSA_ILi0EEESU_EEEEENS5_IJNS4_10UnderscoreESX_SX_EEEEENS4_13SM90_TMA_LOADENS4_14ComposedLayoutINS4_7SwizzleILi2ELi4ELi3EEENS4_18smem_ptr_flag_bitsILi8EEENST_INS5_IJNSA_ILi8EEESH_EEENS5_IJSH_SC_EEEEEEEvNS4_8identityENS4_23SM90_TMA_LOAD_MULTICASTES1A_vS1B_EENS_8epilogue10collective6detail29Sm90TmaWarpSpecializedAdapterINS1F_15DefaultEpilogueISJ_SK_SK_NS1E_6thread17LinearCombinationISJ_Li1EffLNS1J_9ScaleType4KindE0ELNS_15FloatRoundStyleE2ESJ_EENS1_15EpilogueDefaultEEEEEvvEEEEvNT_6ParamsE --------------------------
	.section	.nv.constant0._ZN7cutlass13device_kernelINS_4gemm6kernel13GemmUniversalIN4cute5tupleIJiiiiEEENS1_10collective13CollectiveMmaINS1_37MainloopSm90TmaGmmaWarpSpecializedFP8ILi4ENS5_IJNS4_1CILi2EEENSA_ILi1EEESC_EEENS1_35KernelTmaWarpSpecializedCooperativeEEENS5_IJNSA_ILi128EEENSA_ILi64EEESH_EEENS_12float_e5m2_tENS5_IJlSC_lEEESJ_SK_NS4_8TiledMMAINS4_8MMA_AtomIJNS4_4SM904GMMA30MMA_64x64x32_F32E5M2E5M2_SS_TNILNSO_7ScaleInE1ELSQ_1EEEEEENS4_6LayoutISD_NS5_IJSC_NSA_ILi0EEESU_EEEEENS5_IJNS4_10UnderscoreESX_SX_EEEEENS4_13SM90_TMA_LOADENS4_14ComposedLayoutINS4_7SwizzleILi2ELi4ELi3EEENS4_18smem_ptr_flag_bitsILi8EEENST_INS5_IJNSA_ILi8EEESH_EEENS5_IJSH_SC_EEEEEEEvNS4_8identityENS4_23SM90_TMA_LOAD_MULTICASTES1A_vS1B_EENS_8epilogue10collective6detail29Sm90TmaWarpSpecializedAdapterINS1F_15DefaultEpilogueISJ_SK_SK_NS1E_6thread17LinearCombinationISJ_Li1EffLNS1J_9ScaleType4KindE0ELNS_15FloatRoundStyleE2ESJ_EENS1_15EpilogueDefaultEEEEEvvEEEEvNT_6ParamsE,"a",@progbits
	.sectionflags	@""
	.align	4
.nv.constant0._ZN7cutlass13device_kernelINS_4gemm6kernel13GemmUniversalIN4cute5tupleIJiiiiEEENS1_10collective13CollectiveMmaINS1_37MainloopSm90TmaGmmaWarpSpecializedFP8ILi4ENS5_IJNS4_1CILi2EEENSA_ILi1EEESC_EEENS1_35KernelTmaWarpSpecializedCooperativeEEENS5_IJNSA_ILi128EEENSA_ILi64EEESH_EEENS_12float_e5m2_tENS5_IJlSC_lEEESJ_SK_NS4_8TiledMMAINS4_8MMA_AtomIJNS4_4SM904GMMA30MMA_64x64x32_F32E5M2E5M2_SS_TNILNSO_7ScaleInE1ELSQ_1EEEEEENS4_6LayoutISD_NS5_IJSC_NSA_ILi0EEESU_EEEEENS5_IJNS4_10UnderscoreESX_SX_EEEEENS4_13SM90_TMA_LOADENS4_14ComposedLayoutINS4_7SwizzleILi2ELi4ELi3EEENS4_18smem_ptr_flag_bitsILi8EEENST_INS5_IJNSA_ILi8EEESH_EEENS5_IJSH_SC_EEEEEEEvNS4_8identityENS4_23SM90_TMA_LOAD_MULTICASTES1A_vS1B_EENS_8epilogue10collective6detail29Sm90TmaWarpSpecializedAdapterINS1F_15DefaultEpilogueISJ_SK_SK_NS1E_6thread17LinearCombinationISJ_Li1EffLNS1J_9ScaleType4KindE0ELNS_15FloatRoundStyleE2ESJ_EENS1_15EpilogueDefaultEEEEEvvEEEEvNT_6ParamsE:
	.zero		1664


//--------------------- SYMBOLS --------------------------

	.type		.nv.reservedSmem.offset0,@object
	.size		.nv.reservedSmem.offset0,0x4
